//
// Generated by NVIDIA NVVM Compiler
//
// Compiler Build ID: CL-36424714
// Cuda compilation tools, release 13.0, V13.0.88
// Based on NVVM 20.0.0
//

.version 9.0
.target sm_100
.address_size 64

	// .globl	_Z3mulPdPKdS1_
.func  (.param .b64 func_retval0) __internal_accurate_pow
(
	.param .b64 __internal_accurate_pow_param_0
)
;

.visible .entry _Z3mulPdPKdS1_(
	.param .u64 .ptr .align 1 _Z3mulPdPKdS1__param_0,
	.param .u64 .ptr .align 1 _Z3mulPdPKdS1__param_1,
	.param .u64 .ptr .align 1 _Z3mulPdPKdS1__param_2
)
{
	.reg .b32 	%r<2>;
	.reg .b64 	%rd<11>;
	.reg .b64 	%fd<4>;

	ld.param.u64 	%rd1, [_Z3mulPdPKdS1__param_0];
	ld.param.u64 	%rd2, [_Z3mulPdPKdS1__param_1];
	ld.param.u64 	%rd3, [_Z3mulPdPKdS1__param_2];
	cvta.to.global.u64 	%rd4, %rd1;
	cvta.to.global.u64 	%rd5, %rd3;
	cvta.to.global.u64 	%rd6, %rd2;
	mov.u32 	%r1, %tid.x;
	mul.wide.u32 	%rd7, %r1, 8;
	add.s64 	%rd8, %rd6, %rd7;
	ld.global.f64 	%fd1, [%rd8];
	add.s64 	%rd9, %rd5, %rd7;
	ld.global.f64 	%fd2, [%rd9];
	mul.f64 	%fd3, %fd1, %fd2;
	add.s64 	%rd10, %rd4, %rd7;
	st.global.f64 	[%rd10], %fd3;
	ret;

}
	// .globl	_Z8matmul_nPdPKdS1_jj
.visible .entry _Z8matmul_nPdPKdS1_jj(
	.param .u64 .ptr .align 1 _Z8matmul_nPdPKdS1_jj_param_0,
	.param .u64 .ptr .align 1 _Z8matmul_nPdPKdS1_jj_param_1,
	.param .u64 .ptr .align 1 _Z8matmul_nPdPKdS1_jj_param_2,
	.param .u32 _Z8matmul_nPdPKdS1_jj_param_3,
	.param .u32 _Z8matmul_nPdPKdS1_jj_param_4
)
{
	.reg .pred 	%p<10>;
	.reg .b32 	%r<62>;
	.reg .b64 	%rd<50>;
	.reg .b64 	%fd<56>;

	ld.param.u64 	%rd7, [_Z8matmul_nPdPKdS1_jj_param_0];
	ld.param.u64 	%rd8, [_Z8matmul_nPdPKdS1_jj_param_1];
	ld.param.u64 	%rd9, [_Z8matmul_nPdPKdS1_jj_param_2];
	ld.param.u32 	%r37, [_Z8matmul_nPdPKdS1_jj_param_3];
	ld.param.u32 	%r38, [_Z8matmul_nPdPKdS1_jj_param_4];
	cvta.to.global.u64 	%rd1, %rd9;
	cvta.to.global.u64 	%rd2, %rd8;
	cvta.to.global.u64 	%rd10, %rd7;
	mov.u32 	%r1, %tid.x;
	mul.wide.u32 	%rd11, %r1, 8;
	add.s64 	%rd3, %rd10, %rd11;
	mov.b64 	%rd12, 0;
	st.global.u64 	[%rd3], %rd12;
	setp.eq.s32 	%p1, %r37, 0;
	@%p1 bra 	$L__BB1_12;
	and.b32  	%r2, %r37, 7;
	setp.lt.u32 	%p2, %r37, 8;
	mov.b32 	%r60, 0;
	mov.f64 	%fd53, 0d0000000000000000;
	@%p2 bra 	$L__BB1_4;
	and.b32  	%r60, %r37, -8;
	neg.s32 	%r58, %r60;
	add.s32 	%r57, %r1, %r38;
	shl.b32 	%r6, %r38, 3;
	shl.b32 	%r40, %r38, 1;
	add.s32 	%r56, %r1, %r40;
	mad.lo.s32 	%r55, %r38, 3, %r1;
	shl.b32 	%r41, %r38, 2;
	add.s32 	%r54, %r1, %r41;
	mad.lo.s32 	%r53, %r38, 5, %r1;
	mad.lo.s32 	%r52, %r38, 6, %r1;
	mad.lo.s32 	%r51, %r38, 7, %r1;
	add.s64 	%rd49, %rd2, 32;
	mov.f64 	%fd53, 0d0000000000000000;
	mov.u32 	%r50, %r1;
$L__BB1_3:
	.pragma "nounroll";
	ld.global.f64 	%fd10, [%rd49+-32];
	mul.wide.u32 	%rd13, %r50, 8;
	add.s64 	%rd14, %rd1, %rd13;
	ld.global.f64 	%fd11, [%rd14];
	fma.rn.f64 	%fd12, %fd10, %fd11, %fd53;
	st.global.f64 	[%rd3], %fd12;
	ld.global.f64 	%fd13, [%rd49+-24];
	mul.wide.u32 	%rd15, %r57, 8;
	add.s64 	%rd16, %rd1, %rd15;
	ld.global.f64 	%fd14, [%rd16];
	fma.rn.f64 	%fd15, %fd13, %fd14, %fd12;
	st.global.f64 	[%rd3], %fd15;
	ld.global.f64 	%fd16, [%rd49+-16];
	mul.wide.u32 	%rd17, %r56, 8;
	add.s64 	%rd18, %rd1, %rd17;
	ld.global.f64 	%fd17, [%rd18];
	fma.rn.f64 	%fd18, %fd16, %fd17, %fd15;
	st.global.f64 	[%rd3], %fd18;
	ld.global.f64 	%fd19, [%rd49+-8];
	mul.wide.u32 	%rd19, %r55, 8;
	add.s64 	%rd20, %rd1, %rd19;
	ld.global.f64 	%fd20, [%rd20];
	fma.rn.f64 	%fd21, %fd19, %fd20, %fd18;
	st.global.f64 	[%rd3], %fd21;
	ld.global.f64 	%fd22, [%rd49];
	mul.wide.u32 	%rd21, %r54, 8;
	add.s64 	%rd22, %rd1, %rd21;
	ld.global.f64 	%fd23, [%rd22];
	fma.rn.f64 	%fd24, %fd22, %fd23, %fd21;
	st.global.f64 	[%rd3], %fd24;
	ld.global.f64 	%fd25, [%rd49+8];
	mul.wide.u32 	%rd23, %r53, 8;
	add.s64 	%rd24, %rd1, %rd23;
	ld.global.f64 	%fd26, [%rd24];
	fma.rn.f64 	%fd27, %fd25, %fd26, %fd24;
	st.global.f64 	[%rd3], %fd27;
	ld.global.f64 	%fd28, [%rd49+16];
	mul.wide.u32 	%rd25, %r52, 8;
	add.s64 	%rd26, %rd1, %rd25;
	ld.global.f64 	%fd29, [%rd26];
	fma.rn.f64 	%fd30, %fd28, %fd29, %fd27;
	st.global.f64 	[%rd3], %fd30;
	ld.global.f64 	%fd31, [%rd49+24];
	mul.wide.u32 	%rd27, %r51, 8;
	add.s64 	%rd28, %rd1, %rd27;
	ld.global.f64 	%fd32, [%rd28];
	fma.rn.f64 	%fd53, %fd31, %fd32, %fd30;
	st.global.f64 	[%rd3], %fd53;
	add.s32 	%r58, %r58, 8;
	add.s32 	%r57, %r57, %r6;
	add.s32 	%r56, %r56, %r6;
	add.s32 	%r55, %r55, %r6;
	add.s32 	%r54, %r54, %r6;
	add.s32 	%r53, %r53, %r6;
	add.s32 	%r52, %r52, %r6;
	add.s32 	%r51, %r51, %r6;
	add.s32 	%r50, %r50, %r6;
	add.s64 	%rd49, %rd49, 64;
	setp.ne.s32 	%p3, %r58, 0;
	@%p3 bra 	$L__BB1_3;
$L__BB1_4:
	setp.eq.s32 	%p4, %r2, 0;
	@%p4 bra 	$L__BB1_12;
	and.b32  	%r32, %r37, 3;
	setp.lt.u32 	%p5, %r2, 4;
	@%p5 bra 	$L__BB1_7;
	mul.wide.u32 	%rd29, %r60, 8;
	add.s64 	%rd30, %rd2, %rd29;
	ld.global.f64 	%fd33, [%rd30];
	mad.lo.s32 	%r42, %r60, %r38, %r1;
	mul.wide.u32 	%rd31, %r42, 8;
	add.s64 	%rd32, %rd1, %rd31;
	ld.global.f64 	%fd34, [%rd32];
	fma.rn.f64 	%fd35, %fd33, %fd34, %fd53;
	st.global.f64 	[%rd3], %fd35;
	ld.global.f64 	%fd36, [%rd30+8];
	add.s32 	%r43, %r42, %r38;
	mul.wide.u32 	%rd33, %r43, 8;
	add.s64 	%rd34, %rd1, %rd33;
	ld.global.f64 	%fd37, [%rd34];
	fma.rn.f64 	%fd38, %fd36, %fd37, %fd35;
	st.global.f64 	[%rd3], %fd38;
	ld.global.f64 	%fd39, [%rd30+16];
	add.s32 	%r44, %r43, %r38;
	mul.wide.u32 	%rd35, %r44, 8;
	add.s64 	%rd36, %rd1, %rd35;
	ld.global.f64 	%fd40, [%rd36];
	fma.rn.f64 	%fd41, %fd39, %fd40, %fd38;
	st.global.f64 	[%rd3], %fd41;
	ld.global.f64 	%fd42, [%rd30+24];
	add.s32 	%r45, %r44, %r38;
	mul.wide.u32 	%rd37, %r45, 8;
	add.s64 	%rd38, %rd1, %rd37;
	ld.global.f64 	%fd43, [%rd38];
	fma.rn.f64 	%fd53, %fd42, %fd43, %fd41;
	st.global.f64 	[%rd3], %fd53;
	add.s32 	%r60, %r60, 4;
$L__BB1_7:
	setp.eq.s32 	%p6, %r32, 0;
	@%p6 bra 	$L__BB1_12;
	setp.eq.s32 	%p7, %r32, 1;
	@%p7 bra 	$L__BB1_10;
	mul.wide.u32 	%rd39, %r60, 8;
	add.s64 	%rd40, %rd2, %rd39;
	ld.global.f64 	%fd44, [%rd40];
	mad.lo.s32 	%r46, %r60, %r38, %r1;
	mul.wide.u32 	%rd41, %r46, 8;
	add.s64 	%rd42, %rd1, %rd41;
	ld.global.f64 	%fd45, [%rd42];
	fma.rn.f64 	%fd46, %fd44, %fd45, %fd53;
	st.global.f64 	[%rd3], %fd46;
	ld.global.f64 	%fd47, [%rd40+8];
	add.s32 	%r47, %r46, %r38;
	mul.wide.u32 	%rd43, %r47, 8;
	add.s64 	%rd44, %rd1, %rd43;
	ld.global.f64 	%fd48, [%rd44];
	fma.rn.f64 	%fd53, %fd47, %fd48, %fd46;
	st.global.f64 	[%rd3], %fd53;
	add.s32 	%r60, %r60, 2;
$L__BB1_10:
	and.b32  	%r48, %r37, 1;
	setp.eq.b32 	%p8, %r48, 1;
	not.pred 	%p9, %p8;
	@%p9 bra 	$L__BB1_12;
	mul.wide.u32 	%rd45, %r60, 8;
	add.s64 	%rd46, %rd2, %rd45;
	ld.global.f64 	%fd49, [%rd46];
	mad.lo.s32 	%r49, %r60, %r38, %r1;
	mul.wide.u32 	%rd47, %r49, 8;
	add.s64 	%rd48, %rd1, %rd47;
	ld.global.f64 	%fd50, [%rd48];
	fma.rn.f64 	%fd51, %fd49, %fd50, %fd53;
	st.global.f64 	[%rd3], %fd51;
$L__BB1_12:
	ret;

}
	// .globl	_Z8matmul_mPdPKdS1_jj
.visible .entry _Z8matmul_mPdPKdS1_jj(
	.param .u64 .ptr .align 1 _Z8matmul_mPdPKdS1_jj_param_0,
	.param .u64 .ptr .align 1 _Z8matmul_mPdPKdS1_jj_param_1,
	.param .u64 .ptr .align 1 _Z8matmul_mPdPKdS1_jj_param_2,
	.param .u32 _Z8matmul_mPdPKdS1_jj_param_3,
	.param .u32 _Z8matmul_mPdPKdS1_jj_param_4
)
{
	.reg .pred 	%p<10>;
	.reg .b32 	%r<57>;
	.reg .b64 	%rd<79>;
	.reg .b64 	%fd<100>;

	ld.param.u64 	%rd7, [_Z8matmul_mPdPKdS1_jj_param_0];
	ld.param.u64 	%rd8, [_Z8matmul_mPdPKdS1_jj_param_1];
	ld.param.u64 	%rd9, [_Z8matmul_mPdPKdS1_jj_param_2];
	ld.param.u32 	%r20, [_Z8matmul_mPdPKdS1_jj_param_4];
	cvta.to.global.u64 	%rd1, %rd9;
	cvta.to.global.u64 	%rd2, %rd8;
	cvta.to.global.u64 	%rd10, %rd7;
	mov.u32 	%r1, %tid.x;
	mul.wide.u32 	%rd11, %r1, 8;
	add.s64 	%rd3, %rd10, %rd11;
	mov.b64 	%rd12, 0;
	st.global.u64 	[%rd3], %rd12;
	setp.eq.s32 	%p1, %r20, 0;
	@%p1 bra 	$L__BB2_13;
	mul.lo.s32 	%r2, %r20, %r1;
	and.b32  	%r3, %r20, 15;
	setp.lt.u32 	%p2, %r20, 16;
	mov.b32 	%r53, 0;
	mov.f64 	%fd96, 0d0000000000000000;
	@%p2 bra 	$L__BB2_4;
	and.b32  	%r53, %r20, -16;
	mov.b32 	%r51, 0;
	mov.f64 	%fd96, 0d0000000000000000;
$L__BB2_3:
	.pragma "nounroll";
	mul.wide.u32 	%rd13, %r51, 8;
	add.s64 	%rd14, %rd2, %rd13;
	ld.global.f64 	%fd12, [%rd14];
	add.s32 	%r23, %r51, %r2;
	mul.wide.u32 	%rd15, %r23, 8;
	add.s64 	%rd16, %rd1, %rd15;
	ld.global.f64 	%fd13, [%rd16];
	fma.rn.f64 	%fd14, %fd12, %fd13, %fd96;
	st.global.f64 	[%rd3], %fd14;
	ld.global.f64 	%fd15, [%rd14+8];
	add.s32 	%r24, %r23, 1;
	mul.wide.u32 	%rd17, %r24, 8;
	add.s64 	%rd18, %rd1, %rd17;
	ld.global.f64 	%fd16, [%rd18];
	fma.rn.f64 	%fd17, %fd15, %fd16, %fd14;
	st.global.f64 	[%rd3], %fd17;
	ld.global.f64 	%fd18, [%rd14+16];
	add.s32 	%r25, %r23, 2;
	mul.wide.u32 	%rd19, %r25, 8;
	add.s64 	%rd20, %rd1, %rd19;
	ld.global.f64 	%fd19, [%rd20];
	fma.rn.f64 	%fd20, %fd18, %fd19, %fd17;
	st.global.f64 	[%rd3], %fd20;
	ld.global.f64 	%fd21, [%rd14+24];
	add.s32 	%r26, %r23, 3;
	mul.wide.u32 	%rd21, %r26, 8;
	add.s64 	%rd22, %rd1, %rd21;
	ld.global.f64 	%fd22, [%rd22];
	fma.rn.f64 	%fd23, %fd21, %fd22, %fd20;
	st.global.f64 	[%rd3], %fd23;
	ld.global.f64 	%fd24, [%rd14+32];
	add.s32 	%r27, %r23, 4;
	mul.wide.u32 	%rd23, %r27, 8;
	add.s64 	%rd24, %rd1, %rd23;
	ld.global.f64 	%fd25, [%rd24];
	fma.rn.f64 	%fd26, %fd24, %fd25, %fd23;
	st.global.f64 	[%rd3], %fd26;
	ld.global.f64 	%fd27, [%rd14+40];
	add.s32 	%r28, %r23, 5;
	mul.wide.u32 	%rd25, %r28, 8;
	add.s64 	%rd26, %rd1, %rd25;
	ld.global.f64 	%fd28, [%rd26];
	fma.rn.f64 	%fd29, %fd27, %fd28, %fd26;
	st.global.f64 	[%rd3], %fd29;
	ld.global.f64 	%fd30, [%rd14+48];
	add.s32 	%r29, %r23, 6;
	mul.wide.u32 	%rd27, %r29, 8;
	add.s64 	%rd28, %rd1, %rd27;
	ld.global.f64 	%fd31, [%rd28];
	fma.rn.f64 	%fd32, %fd30, %fd31, %fd29;
	st.global.f64 	[%rd3], %fd32;
	ld.global.f64 	%fd33, [%rd14+56];
	add.s32 	%r30, %r23, 7;
	mul.wide.u32 	%rd29, %r30, 8;
	add.s64 	%rd30, %rd1, %rd29;
	ld.global.f64 	%fd34, [%rd30];
	fma.rn.f64 	%fd35, %fd33, %fd34, %fd32;
	st.global.f64 	[%rd3], %fd35;
	ld.global.f64 	%fd36, [%rd14+64];
	add.s32 	%r31, %r23, 8;
	mul.wide.u32 	%rd31, %r31, 8;
	add.s64 	%rd32, %rd1, %rd31;
	ld.global.f64 	%fd37, [%rd32];
	fma.rn.f64 	%fd38, %fd36, %fd37, %fd35;
	st.global.f64 	[%rd3], %fd38;
	ld.global.f64 	%fd39, [%rd14+72];
	add.s32 	%r32, %r23, 9;
	mul.wide.u32 	%rd33, %r32, 8;
	add.s64 	%rd34, %rd1, %rd33;
	ld.global.f64 	%fd40, [%rd34];
	fma.rn.f64 	%fd41, %fd39, %fd40, %fd38;
	st.global.f64 	[%rd3], %fd41;
	ld.global.f64 	%fd42, [%rd14+80];
	add.s32 	%r33, %r23, 10;
	mul.wide.u32 	%rd35, %r33, 8;
	add.s64 	%rd36, %rd1, %rd35;
	ld.global.f64 	%fd43, [%rd36];
	fma.rn.f64 	%fd44, %fd42, %fd43, %fd41;
	st.global.f64 	[%rd3], %fd44;
	ld.global.f64 	%fd45, [%rd14+88];
	add.s32 	%r34, %r23, 11;
	mul.wide.u32 	%rd37, %r34, 8;
	add.s64 	%rd38, %rd1, %rd37;
	ld.global.f64 	%fd46, [%rd38];
	fma.rn.f64 	%fd47, %fd45, %fd46, %fd44;
	st.global.f64 	[%rd3], %fd47;
	ld.global.f64 	%fd48, [%rd14+96];
	add.s32 	%r35, %r23, 12;
	mul.wide.u32 	%rd39, %r35, 8;
	add.s64 	%rd40, %rd1, %rd39;
	ld.global.f64 	%fd49, [%rd40];
	fma.rn.f64 	%fd50, %fd48, %fd49, %fd47;
	st.global.f64 	[%rd3], %fd50;
	ld.global.f64 	%fd51, [%rd14+104];
	add.s32 	%r36, %r23, 13;
	mul.wide.u32 	%rd41, %r36, 8;
	add.s64 	%rd42, %rd1, %rd41;
	ld.global.f64 	%fd52, [%rd42];
	fma.rn.f64 	%fd53, %fd51, %fd52, %fd50;
	st.global.f64 	[%rd3], %fd53;
	ld.global.f64 	%fd54, [%rd14+112];
	add.s32 	%r37, %r23, 14;
	mul.wide.u32 	%rd43, %r37, 8;
	add.s64 	%rd44, %rd1, %rd43;
	ld.global.f64 	%fd55, [%rd44];
	fma.rn.f64 	%fd56, %fd54, %fd55, %fd53;
	st.global.f64 	[%rd3], %fd56;
	ld.global.f64 	%fd57, [%rd14+120];
	add.s32 	%r38, %r23, 15;
	mul.wide.u32 	%rd45, %r38, 8;
	add.s64 	%rd46, %rd1, %rd45;
	ld.global.f64 	%fd58, [%rd46];
	fma.rn.f64 	%fd96, %fd57, %fd58, %fd56;
	st.global.f64 	[%rd3], %fd96;
	add.s32 	%r51, %r51, 16;
	setp.ne.s32 	%p3, %r51, %r53;
	@%p3 bra 	$L__BB2_3;
$L__BB2_4:
	setp.eq.s32 	%p4, %r3, 0;
	@%p4 bra 	$L__BB2_13;
	and.b32  	%r8, %r20, 7;
	setp.lt.u32 	%p5, %r3, 8;
	@%p5 bra 	$L__BB2_7;
	mul.wide.u32 	%rd47, %r53, 8;
	add.s64 	%rd48, %rd2, %rd47;
	ld.global.f64 	%fd59, [%rd48];
	add.s32 	%r39, %r53, %r2;
	mul.wide.u32 	%rd49, %r39, 8;
	add.s64 	%rd50, %rd1, %rd49;
	ld.global.f64 	%fd60, [%rd50];
	fma.rn.f64 	%fd61, %fd59, %fd60, %fd96;
	st.global.f64 	[%rd3], %fd61;
	ld.global.f64 	%fd62, [%rd48+8];
	add.s32 	%r40, %r39, 1;
	mul.wide.u32 	%rd51, %r40, 8;
	add.s64 	%rd52, %rd1, %rd51;
	ld.global.f64 	%fd63, [%rd52];
	fma.rn.f64 	%fd64, %fd62, %fd63, %fd61;
	st.global.f64 	[%rd3], %fd64;
	ld.global.f64 	%fd65, [%rd48+16];
	add.s32 	%r41, %r39, 2;
	mul.wide.u32 	%rd53, %r41, 8;
	add.s64 	%rd54, %rd1, %rd53;
	ld.global.f64 	%fd66, [%rd54];
	fma.rn.f64 	%fd67, %fd65, %fd66, %fd64;
	st.global.f64 	[%rd3], %fd67;
	ld.global.f64 	%fd68, [%rd48+24];
	add.s32 	%r42, %r39, 3;
	mul.wide.u32 	%rd55, %r42, 8;
	add.s64 	%rd56, %rd1, %rd55;
	ld.global.f64 	%fd69, [%rd56];
	fma.rn.f64 	%fd70, %fd68, %fd69, %fd67;
	st.global.f64 	[%rd3], %fd70;
	ld.global.f64 	%fd71, [%rd48+32];
	add.s32 	%r43, %r39, 4;
	mul.wide.u32 	%rd57, %r43, 8;
	add.s64 	%rd58, %rd1, %rd57;
	ld.global.f64 	%fd72, [%rd58];
	fma.rn.f64 	%fd73, %fd71, %fd72, %fd70;
	st.global.f64 	[%rd3], %fd73;
	ld.global.f64 	%fd74, [%rd48+40];
	add.s32 	%r44, %r39, 5;
	mul.wide.u32 	%rd59, %r44, 8;
	add.s64 	%rd60, %rd1, %rd59;
	ld.global.f64 	%fd75, [%rd60];
	fma.rn.f64 	%fd76, %fd74, %fd75, %fd73;
	st.global.f64 	[%rd3], %fd76;
	ld.global.f64 	%fd77, [%rd48+48];
	add.s32 	%r45, %r39, 6;
	mul.wide.u32 	%rd61, %r45, 8;
	add.s64 	%rd62, %rd1, %rd61;
	ld.global.f64 	%fd78, [%rd62];
	fma.rn.f64 	%fd79, %fd77, %fd78, %fd76;
	st.global.f64 	[%rd3], %fd79;
	ld.global.f64 	%fd80, [%rd48+56];
	add.s32 	%r46, %r39, 7;
	mul.wide.u32 	%rd63, %r46, 8;
	add.s64 	%rd64, %rd1, %rd63;
	ld.global.f64 	%fd81, [%rd64];
	fma.rn.f64 	%fd96, %fd80, %fd81, %fd79;
	st.global.f64 	[%rd3], %fd96;
	add.s32 	%r53, %r53, 8;
$L__BB2_7:
	setp.eq.s32 	%p6, %r8, 0;
	@%p6 bra 	$L__BB2_13;
	and.b32  	%r11, %r20, 3;
	setp.lt.u32 	%p7, %r8, 4;
	@%p7 bra 	$L__BB2_10;
	mul.wide.u32 	%rd65, %r53, 8;
	add.s64 	%rd66, %rd2, %rd65;
	ld.global.f64 	%fd82, [%rd66];
	add.s32 	%r47, %r53, %r2;
	mul.wide.u32 	%rd67, %r47, 8;
	add.s64 	%rd68, %rd1, %rd67;
	ld.global.f64 	%fd83, [%rd68];
	fma.rn.f64 	%fd84, %fd82, %fd83, %fd96;
	st.global.f64 	[%rd3], %fd84;
	ld.global.f64 	%fd85, [%rd66+8];
	add.s32 	%r48, %r47, 1;
	mul.wide.u32 	%rd69, %r48, 8;
	add.s64 	%rd70, %rd1, %rd69;
	ld.global.f64 	%fd86, [%rd70];
	fma.rn.f64 	%fd87, %fd85, %fd86, %fd84;
	st.global.f64 	[%rd3], %fd87;
	ld.global.f64 	%fd88, [%rd66+16];
	add.s32 	%r49, %r47, 2;
	mul.wide.u32 	%rd71, %r49, 8;
	add.s64 	%rd72, %rd1, %rd71;
	ld.global.f64 	%fd89, [%rd72];
	fma.rn.f64 	%fd90, %fd88, %fd89, %fd87;
	st.global.f64 	[%rd3], %fd90;
	ld.global.f64 	%fd91, [%rd66+24];
	add.s32 	%r50, %r47, 3;
	mul.wide.u32 	%rd73, %r50, 8;
	add.s64 	%rd74, %rd1, %rd73;
	ld.global.f64 	%fd92, [%rd74];
	fma.rn.f64 	%fd96, %fd91, %fd92, %fd90;
	st.global.f64 	[%rd3], %fd96;
	add.s32 	%r53, %r53, 4;
$L__BB2_10:
	setp.eq.s32 	%p8, %r11, 0;
	@%p8 bra 	$L__BB2_13;
	add.s32 	%r56, %r53, %r2;
	mul.wide.u32 	%rd75, %r53, 8;
	add.s64 	%rd78, %rd2, %rd75;
	neg.s32 	%r55, %r11;
$L__BB2_12:
	.pragma "nounroll";
	ld.global.f64 	%fd93, [%rd78];
	mul.wide.u32 	%rd76, %r56, 8;
	add.s64 	%rd77, %rd1, %rd76;
	ld.global.f64 	%fd94, [%rd77];
	fma.rn.f64 	%fd96, %fd93, %fd94, %fd96;
	st.global.f64 	[%rd3], %fd96;
	add.s32 	%r56, %r56, 1;
	add.s64 	%rd78, %rd78, 8;
	add.s32 	%r55, %r55, 1;
	setp.ne.s32 	%p9, %r55, 0;
	@%p9 bra 	$L__BB2_12;
$L__BB2_13:
	ret;

}
	// .globl	_Z19dcross_entropy_lossPdPKdS1_j
.visible .entry _Z19dcross_entropy_lossPdPKdS1_j(
	.param .u64 .ptr .align 1 _Z19dcross_entropy_lossPdPKdS1_j_param_0,
	.param .u64 .ptr .align 1 _Z19dcross_entropy_lossPdPKdS1_j_param_1,
	.param .u64 .ptr .align 1 _Z19dcross_entropy_lossPdPKdS1_j_param_2,
	.param .u32 _Z19dcross_entropy_lossPdPKdS1_j_param_3
)
{
	.reg .b32 	%r<3>;
	.reg .b64 	%rd<11>;
	.reg .b64 	%fd<6>;

	ld.param.u64 	%rd1, [_Z19dcross_entropy_lossPdPKdS1_j_param_0];
	ld.param.u64 	%rd2, [_Z19dcross_entropy_lossPdPKdS1_j_param_1];
	ld.param.u64 	%rd3, [_Z19dcross_entropy_lossPdPKdS1_j_param_2];
	ld.param.u32 	%r1, [_Z19dcross_entropy_lossPdPKdS1_j_param_3];
	cvta.to.global.u64 	%rd4, %rd1;
	cvta.to.global.u64 	%rd5, %rd3;
	cvta.to.global.u64 	%rd6, %rd2;
	mov.u32 	%r2, %tid.x;
	mul.wide.u32 	%rd7, %r2, 8;
	add.s64 	%rd8, %rd6, %rd7;
	ld.global.f64 	%fd1, [%rd8];
	add.s64 	%rd9, %rd5, %rd7;
	ld.global.f64 	%fd2, [%rd9];
	sub.f64 	%fd3, %fd1, %fd2;
	cvt.rn.f64.u32 	%fd4, %r1;
	div.rn.f64 	%fd5, %fd3, %fd4;
	add.s64 	%rd10, %rd4, %rd7;
	st.global.f64 	[%rd10], %fd5;
	ret;

}
	// .globl	_Z7sigmoidPdPKd
.visible .entry _Z7sigmoidPdPKd(
	.param .u64 .ptr .align 1 _Z7sigmoidPdPKd_param_0,
	.param .u64 .ptr .align 1 _Z7sigmoidPdPKd_param_1
)
{
	.reg .pred 	%p<3>;
	.reg .b32 	%r<5>;
	.reg .b32 	%f<5>;
	.reg .b64 	%rd<9>;
	.reg .b64 	%fd<47>;

	ld.param.u64 	%rd1, [_Z7sigmoidPdPKd_param_0];
	ld.param.u64 	%rd2, [_Z7sigmoidPdPKd_param_1];
	cvta.to.global.u64 	%rd3, %rd2;
	mov.u32 	%r1, %tid.x;
	mul.wide.u32 	%rd4, %r1, 8;
	add.s64 	%rd5, %rd3, %rd4;
	ld.global.f64 	%fd1, [%rd5];
	{
	.reg .b32 %temp; 
	mov.b64 	{%temp, %r3}, %fd1;
	}
	and.b32  	%r2, %r3, 2147483647;
	{
	.reg .b32 %temp; 
	mov.b64 	{%r4, %temp}, %fd1;
	}
	mov.b64 	%fd2, {%r4, %r2};
	setp.ltu.f64 	%p1, %fd2, 0d3FE4F92224DD2F1A;
	@%p1 bra 	$L__BB4_2;
	add.f64 	%fd6, %fd2, %fd2;
	cvt.rn.f32.f64 	%f1, %fd6;
	mul.f32 	%f2, %f1, 0f3FB8AA3B;
	cvt.rni.f32.f32 	%f3, %f2;
	cvt.f64.f32 	%fd7, %f3;
	fma.rn.f64 	%fd8, %fd7, 0dBFE62E42FEFA39EF, %fd6;
	fma.rn.f64 	%fd9, %fd8, 0d3E5AE904A4741B81, 0d3E928A27F89B6999;
	fma.rn.f64 	%fd10, %fd9, %fd8, 0d3EC71DE715FF7E07;
	fma.rn.f64 	%fd11, %fd10, %fd8, 0d3EFA019A6B0AC45A;
	fma.rn.f64 	%fd12, %fd11, %fd8, 0d3F2A01A017EED94F;
	fma.rn.f64 	%fd13, %fd12, %fd8, 0d3F56C16C17F2A71B;
	fma.rn.f64 	%fd14, %fd13, %fd8, 0d3F811111111173C4;
	fma.rn.f64 	%fd15, %fd14, %fd8, 0d3FA555555555211A;
	fma.rn.f64 	%fd16, %fd15, %fd8, 0d3FC5555555555540;
	fma.rn.f64 	%fd17, %fd16, %fd8, 0d3FE0000000000005;
	mul.f64 	%fd18, %fd8, %fd17;
	fma.rn.f64 	%fd19, %fd18, %fd8, %fd8;
	ex2.approx.ftz.f32 	%f4, %f3;
	cvt.f64.f32 	%fd20, %f4;
	mov.f64 	%fd21, 0d3FF0000000000000;
	sub.f64 	%fd22, %fd21, %fd20;
	neg.f64 	%fd23, %fd19;
	fma.rn.f64 	%fd24, %fd23, %fd20, %fd22;
	mov.f64 	%fd25, 0d4000000000000000;
	sub.f64 	%fd26, %fd25, %fd24;
	rcp.approx.ftz.f64 	%fd27, %fd26;
	neg.f64 	%fd28, %fd26;
	fma.rn.f64 	%fd29, %fd28, %fd27, 0d3FF0000000000000;
	fma.rn.f64 	%fd30, %fd29, %fd29, %fd29;
	fma.rn.f64 	%fd31, %fd30, %fd27, %fd27;
	fma.rn.f64 	%fd32, %fd31, 0dC000000000000000, 0d3FF0000000000000;
	setp.gt.u32 	%p2, %r2, 1077088193;
	selp.f64 	%fd33, 0d3FF0000000000000, %fd32, %p2;
	copysign.f64 	%fd46, %fd1, %fd33;
	bra.uni 	$L__BB4_3;
$L__BB4_2:
	mul.f64 	%fd34, %fd1, %fd1;
	fma.rn.f64 	%fd35, %fd34, 0dBEF0BC46E2F5E964, 0d3F14359F420AFC3D;
	fma.rn.f64 	%fd36, %fd35, %fd34, 0dBF2DF9F0728C5D84;
	fma.rn.f64 	%fd37, %fd36, %fd34, 0d3F4337D1CEC4F033;
	fma.rn.f64 	%fd38, %fd37, %fd34, 0dBF57D6E9674335B3;
	fma.rn.f64 	%fd39, %fd38, %fd34, 0d3F6D6D000D7AAD3D;
	fma.rn.f64 	%fd40, %fd39, %fd34, 0dBF8226E1F3CF1EF5;
	fma.rn.f64 	%fd41, %fd40, %fd34, 0d3F9664F47EC0C8CF;
	fma.rn.f64 	%fd42, %fd41, %fd34, 0dBFABA1BA1B80AB40;
	fma.rn.f64 	%fd43, %fd42, %fd34, 0d3FC111111110FA4A;
	fma.rn.f64 	%fd44, %fd43, %fd34, 0dBFD5555555555550;
	fma.rn.f64 	%fd45, %fd44, %fd34, 0d0000000000000000;
	fma.rn.f64 	%fd46, %fd45, %fd1, %fd1;
$L__BB4_3:
	cvta.to.global.u64 	%rd6, %rd1;
	add.s64 	%rd8, %rd6, %rd4;
	st.global.f64 	[%rd8], %fd46;
	ret;

}
	// .globl	_Z8dsigmoidPdPKd
.visible .entry _Z8dsigmoidPdPKd(
	.param .u64 .ptr .align 1 _Z8dsigmoidPdPKd_param_0,
	.param .u64 .ptr .align 1 _Z8dsigmoidPdPKd_param_1
)
{
	.reg .pred 	%p<14>;
	.reg .b32 	%r<20>;
	.reg .b64 	%rd<9>;
	.reg .b64 	%fd<21>;

	ld.param.u64 	%rd1, [_Z8dsigmoidPdPKd_param_0];
	ld.param.u64 	%rd2, [_Z8dsigmoidPdPKd_param_1];
	cvta.to.global.u64 	%rd3, %rd2;
	mov.u32 	%r1, %tid.x;
	mul.wide.u32 	%rd4, %r1, 8;
	add.s64 	%rd5, %rd3, %rd4;
	ld.global.f64 	%fd1, [%rd5];
	{
	.reg .b32 %temp; 
	mov.b64 	{%temp, %r2}, %fd1;
	}
	mov.f64 	%fd9, 0d4000000000000000;
	{
	.reg .b32 %temp; 
	mov.b64 	{%temp, %r5}, %fd9;
	}
	and.b32  	%r4, %r5, 2146435072;
	setp.eq.s32 	%p1, %r4, 1062207488;
	abs.f64 	%fd2, %fd1;
	{ // callseq 0, 0
	.param .b64 param0;
	st.param.f64 	[param0], %fd2;
	.param .b64 retval0;
	call.uni (retval0), 
	__internal_accurate_pow, 
	(
	param0
	);
	ld.param.f64 	%fd10, [retval0];
	} // callseq 0
	setp.lt.s32 	%p2, %r2, 0;
	neg.f64 	%fd12, %fd10;
	selp.f64 	%fd13, %fd12, %fd10, %p1;
	selp.f64 	%fd20, %fd13, %fd10, %p2;
	setp.neu.f64 	%p3, %fd1, 0d0000000000000000;
	@%p3 bra 	$L__BB5_2;
	setp.eq.s32 	%p4, %r4, 1062207488;
	selp.b32 	%r6, %r2, 0, %p4;
	setp.lt.s32 	%p5, %r5, 0;
	or.b32  	%r7, %r6, 2146435072;
	selp.b32 	%r8, %r7, %r6, %p5;
	mov.b32 	%r9, 0;
	mov.b64 	%fd20, {%r9, %r8};
$L__BB5_2:
	add.f64 	%fd14, %fd1, 0d4000000000000000;
	{
	.reg .b32 %temp; 
	mov.b64 	{%temp, %r10}, %fd14;
	}
	and.b32  	%r11, %r10, 2146435072;
	setp.ne.s32 	%p6, %r11, 2146435072;
	@%p6 bra 	$L__BB5_7;
	setp.num.f64 	%p7, %fd1, %fd1;
	@%p7 bra 	$L__BB5_5;
	mov.f64 	%fd15, 0d4000000000000000;
	add.rn.f64 	%fd20, %fd1, %fd15;
	bra.uni 	$L__BB5_7;
$L__BB5_5:
	setp.neu.f64 	%p8, %fd2, 0d7FF0000000000000;
	@%p8 bra 	$L__BB5_7;
	setp.lt.s32 	%p9, %r2, 0;
	setp.eq.s32 	%p10, %r4, 1062207488;
	setp.lt.s32 	%p11, %r5, 0;
	selp.b32 	%r13, 0, 2146435072, %p11;
	and.b32  	%r14, %r5, 2147483647;
	setp.ne.s32 	%p12, %r14, 1071644672;
	or.b32  	%r15, %r13, -2147483648;
	selp.b32 	%r16, %r15, %r13, %p12;
	selp.b32 	%r17, %r16, %r13, %p10;
	selp.b32 	%r18, %r17, %r13, %p9;
	mov.b32 	%r19, 0;
	mov.b64 	%fd20, {%r19, %r18};
$L__BB5_7:
	cvta.to.global.u64 	%rd6, %rd1;
	setp.eq.f64 	%p13, %fd1, 0d3FF0000000000000;
	mov.f64 	%fd16, 0d3FF0000000000000;
	sub.f64 	%fd17, %fd16, %fd20;
	selp.f64 	%fd18, 0d0000000000000000, %fd17, %p13;
	add.s64 	%rd8, %rd6, %rd4;
	st.global.f64 	[%rd8], %fd18;
	ret;

}
.func  (.param .b64 func_retval0) __internal_accurate_pow(
	.param .b64 __internal_accurate_pow_param_0
)
{
	.reg .pred 	%p<8>;
	.reg .b32 	%r<49>;
	.reg .b32 	%f<3>;
	.reg .b64 	%fd<109>;

	ld.param.f64 	%fd10, [__internal_accurate_pow_param_0];
	{
	.reg .b32 %temp; 
	mov.b64 	{%temp, %r46}, %fd10;
	}
	{
	.reg .b32 %temp; 
	mov.b64 	{%r45, %temp}, %fd10;
	}
	shr.u32 	%r47, %r46, 20;
	setp.gt.u32 	%p1, %r46, 1048575;
	@%p1 bra 	$L__BB6_2;
	mul.f64 	%fd11, %fd10, 0d4350000000000000;
	{
	.reg .b32 %temp; 
	mov.b64 	{%temp, %r46}, %fd11;
	}
	{
	.reg .b32 %temp; 
	mov.b64 	{%r45, %temp}, %fd11;
	}
	shr.u32 	%r16, %r46, 20;
	add.s32 	%r47, %r16, -54;
$L__BB6_2:
	add.s32 	%r48, %r47, -1023;
	and.b32  	%r17, %r46, -2146435073;
	or.b32  	%r18, %r17, 1072693248;
	mov.b64 	%fd107, {%r45, %r18};
	setp.lt.u32 	%p2, %r18, 1073127583;
	@%p2 bra 	$L__BB6_4;
	{
	.reg .b32 %temp; 
	mov.b64 	{%r19, %temp}, %fd107;
	}
	{
	.reg .b32 %temp; 
	mov.b64 	{%temp, %r20}, %fd107;
	}
	add.s32 	%r21, %r20, -1048576;
	mov.b64 	%fd107, {%r19, %r21};
	add.s32 	%r48, %r47, -1022;
$L__BB6_4:
	add.f64 	%fd12, %fd107, 0dBFF0000000000000;
	add.f64 	%fd13, %fd107, 0d3FF0000000000000;
	rcp.approx.ftz.f64 	%fd14, %fd13;
	neg.f64 	%fd15, %fd13;
	fma.rn.f64 	%fd16, %fd15, %fd14, 0d3FF0000000000000;
	fma.rn.f64 	%fd17, %fd16, %fd16, %fd16;
	fma.rn.f64 	%fd18, %fd17, %fd14, %fd14;
	mul.f64 	%fd19, %fd12, %fd18;
	fma.rn.f64 	%fd20, %fd12, %fd18, %fd19;
	mul.f64 	%fd21, %fd20, %fd20;
	fma.rn.f64 	%fd22, %fd21, 0d3EB0F5FF7D2CAFE2, 0d3ED0F5D241AD3B5A;
	fma.rn.f64 	%fd23, %fd22, %fd21, 0d3EF3B20A75488A3F;
	fma.rn.f64 	%fd24, %fd23, %fd21, 0d3F1745CDE4FAECD5;
	fma.rn.f64 	%fd25, %fd24, %fd21, 0d3F3C71C7258A578B;
	fma.rn.f64 	%fd26, %fd25, %fd21, 0d3F6249249242B910;
	fma.rn.f64 	%fd27, %fd26, %fd21, 0d3F89999999999DFB;
	sub.f64 	%fd28, %fd12, %fd20;
	add.f64 	%fd29, %fd28, %fd28;
	neg.f64 	%fd30, %fd20;
	fma.rn.f64 	%fd31, %fd30, %fd12, %fd29;
	mul.f64 	%fd32, %fd18, %fd31;
	fma.rn.f64 	%fd33, %fd21, %fd27, 0d3FB5555555555555;
	mov.f64 	%fd34, 0d3FB5555555555555;
	sub.f64 	%fd35, %fd34, %fd33;
	fma.rn.f64 	%fd36, %fd21, %fd27, %fd35;
	add.f64 	%fd37, %fd36, 0dBC46A4CB00B9E7B0;
	add.f64 	%fd38, %fd33, %fd37;
	sub.f64 	%fd39, %fd33, %fd38;
	add.f64 	%fd40, %fd37, %fd39;
	mul.rn.f64 	%fd41, %fd20, %fd20;
	neg.f64 	%fd42, %fd41;
	fma.rn.f64 	%fd43, %fd20, %fd20, %fd42;
	{
	.reg .b32 %temp; 
	mov.b64 	{%r22, %temp}, %fd32;
	}
	{
	.reg .b32 %temp; 
	mov.b64 	{%temp, %r23}, %fd32;
	}
	add.s32 	%r24, %r23, 1048576;
	mov.b64 	%fd44, {%r22, %r24};
	fma.rn.f64 	%fd45, %fd20, %fd44, %fd43;
	mul.rn.f64 	%fd46, %fd41, %fd20;
	neg.f64 	%fd47, %fd46;
	fma.rn.f64 	%fd48, %fd41, %fd20, %fd47;
	fma.rn.f64 	%fd49, %fd41, %fd32, %fd48;
	fma.rn.f64 	%fd50, %fd45, %fd20, %fd49;
	mul.rn.f64 	%fd51, %fd38, %fd46;
	neg.f64 	%fd52, %fd51;
	fma.rn.f64 	%fd53, %fd38, %fd46, %fd52;
	fma.rn.f64 	%fd54, %fd38, %fd50, %fd53;
	fma.rn.f64 	%fd55, %fd40, %fd46, %fd54;
	add.f64 	%fd56, %fd51, %fd55;
	sub.f64 	%fd57, %fd51, %fd56;
	add.f64 	%fd58, %fd55, %fd57;
	add.f64 	%fd59, %fd20, %fd56;
	sub.f64 	%fd60, %fd20, %fd59;
	add.f64 	%fd61, %fd56, %fd60;
	add.f64 	%fd62, %fd58, %fd61;
	add.f64 	%fd63, %fd32, %fd62;
	add.f64 	%fd64, %fd59, %fd63;
	sub.f64 	%fd65, %fd59, %fd64;
	add.f64 	%fd66, %fd63, %fd65;
	xor.b32  	%r25, %r48, -2147483648;
	mov.b32 	%r26, 1127219200;
	mov.b64 	%fd67, {%r25, %r26};
	mov.b32 	%r27, -2147483648;
	mov.b64 	%fd68, {%r27, %r26};
	sub.f64 	%fd69, %fd67, %fd68;
	fma.rn.f64 	%fd70, %fd69, 0d3FE62E42FEFA39EF, %fd64;
	fma.rn.f64 	%fd71, %fd69, 0dBFE62E42FEFA39EF, %fd70;
	sub.f64 	%fd72, %fd71, %fd64;
	sub.f64 	%fd73, %fd66, %fd72;
	fma.rn.f64 	%fd74, %fd69, 0d3C7ABC9E3B39803F, %fd73;
	add.f64 	%fd75, %fd70, %fd74;
	sub.f64 	%fd76, %fd70, %fd75;
	add.f64 	%fd77, %fd74, %fd76;
	mov.f64 	%fd78, 0d4000000000000000;
	{
	.reg .b32 %temp; 
	mov.b64 	{%temp, %r28}, %fd78;
	}
	{
	.reg .b32 %temp; 
	mov.b64 	{%r29, %temp}, %fd78;
	}
	shl.b32 	%r30, %r28, 1;
	setp.gt.u32 	%p3, %r30, -33554433;
	and.b32  	%r31, %r28, -15728641;
	selp.b32 	%r32, %r31, %r28, %p3;
	mov.b64 	%fd79, {%r29, %r32};
	mul.rn.f64 	%fd80, %fd75, %fd79;
	neg.f64 	%fd81, %fd80;
	fma.rn.f64 	%fd82, %fd75, %fd79, %fd81;
	fma.rn.f64 	%fd83, %fd77, %fd79, %fd82;
	add.f64 	%fd4, %fd80, %fd83;
	sub.f64 	%fd84, %fd80, %fd4;
	add.f64 	%fd5, %fd83, %fd84;
	fma.rn.f64 	%fd85, %fd4, 0d3FF71547652B82FE, 0d4338000000000000;
	{
	.reg .b32 %temp; 
	mov.b64 	{%r13, %temp}, %fd85;
	}
	mov.f64 	%fd86, 0dC338000000000000;
	add.rn.f64 	%fd87, %fd85, %fd86;
	fma.rn.f64 	%fd88, %fd87, 0dBFE62E42FEFA39EF, %fd4;
	fma.rn.f64 	%fd89, %fd87, 0dBC7ABC9E3B39803F, %fd88;
	fma.rn.f64 	%fd90, %fd89, 0d3E5ADE1569CE2BDF, 0d3E928AF3FCA213EA;
	fma.rn.f64 	%fd91, %fd90, %fd89, 0d3EC71DEE62401315;
	fma.rn.f64 	%fd92, %fd91, %fd89, 0d3EFA01997C89EB71;
	fma.rn.f64 	%fd93, %fd92, %fd89, 0d3F2A01A014761F65;
	fma.rn.f64 	%fd94, %fd93, %fd89, 0d3F56C16C1852B7AF;
	fma.rn.f64 	%fd95, %fd94, %fd89, 0d3F81111111122322;
	fma.rn.f64 	%fd96, %fd95, %fd89, 0d3FA55555555502A1;
	fma.rn.f64 	%fd97, %fd96, %fd89, 0d3FC5555555555511;
	fma.rn.f64 	%fd98, %fd97, %fd89, 0d3FE000000000000B;
	fma.rn.f64 	%fd99, %fd98, %fd89, 0d3FF0000000000000;
	fma.rn.f64 	%fd100, %fd99, %fd89, 0d3FF0000000000000;
	{
	.reg .b32 %temp; 
	mov.b64 	{%r14, %temp}, %fd100;
	}
	{
	.reg .b32 %temp; 
	mov.b64 	{%temp, %r15}, %fd100;
	}
	shl.b32 	%r33, %r13, 20;
	add.s32 	%r34, %r33, %r15;
	mov.b64 	%fd108, {%r14, %r34};
	{
	.reg .b32 %temp; 
	mov.b64 	{%temp, %r35}, %fd4;
	}
	mov.b32 	%f2, %r35;
	abs.f32 	%f1, %f2;
	setp.lt.f32 	%p4, %f1, 0f4086232B;
	@%p4 bra 	$L__BB6_7;
	setp.lt.f64 	%p5, %fd4, 0d0000000000000000;
	add.f64 	%fd101, %fd4, 0d7FF0000000000000;
	selp.f64 	%fd108, 0d0000000000000000, %fd101, %p5;
	setp.geu.f32 	%p6, %f1, 0f40874800;
	@%p6 bra 	$L__BB6_7;
	shr.u32 	%r36, %r13, 31;
	add.s32 	%r37, %r13, %r36;
	shr.s32 	%r38, %r37, 1;
	shl.b32 	%r39, %r38, 20;
	add.s32 	%r40, %r15, %r39;
	mov.b64 	%fd102, {%r14, %r40};
	sub.s32 	%r41, %r13, %r38;
	shl.b32 	%r42, %r41, 20;
	add.s32 	%r43, %r42, 1072693248;
	mov.b32 	%r44, 0;
	mov.b64 	%fd103, {%r44, %r43};
	mul.f64 	%fd108, %fd103, %fd102;
$L__BB6_7:
	abs.f64 	%fd104, %fd108;
	setp.eq.f64 	%p7, %fd104, 0d7FF0000000000000;
	fma.rn.f64 	%fd105, %fd108, %fd5, %fd108;
	selp.f64 	%fd106, %fd108, %fd105, %p7;
	st.param.f64 	[func_retval0], %fd106;
	ret;

}


// ===== COMPILED SASS (sm_100) =====

	.target	sm_100

	.elftype	@"ET_EXEC"


//--------------------- .note.nv.tkinfo           --------------------------
	.section	.note.nv.tkinfo,"",@"SHT_NOTE"
	.sectionflags	@"SHF_NOTE_NV_TKINFO"
	.tkinfo
        /*0018*/ 	.word	0x00000002
        /*0030*/ 	.string	""
        /*0030*/ 	.string	"ptxas"
        /*0030*/ 	.string	"Cuda compilation tools, release 13.0, V13.0.88"
        /*0030*/ 	.string	"Build cuda_13.0.r13.0/compiler.36424714_0"
        /*0030*/ 	.string	"-arch sm_100 -m 64 "



//--------------------- .note.nv.cuinfo           --------------------------
	.section	.note.nv.cuinfo,"",@"SHT_NOTE"
	.sectionflags	@"SHF_NOTE_NV_CUINFO"
        /*0018*/ 	.short	0x0002
        /*001a*/ 	.short	0x0064
        /*001c*/ 	.short	0x0082
	.zero		2


//--------------------- .nv.info                  --------------------------
	.section	.nv.info,"",@"SHT_CUDA_INFO"
	.align	4


	//----- nvinfo : EIATTR_REGCOUNT
	.align		4
        /*0000*/ 	.byte	0x04, 0x2f
        /*0002*/ 	.short	(.L_1 - .L_0)
	.align		4
.L_0:
        /*0004*/ 	.word	index@(_Z3mulPdPKdS1_)
        /*0008*/ 	.word	0x0000000e


	//----- nvinfo : EIATTR_FRAME_SIZE
	.align		4
.L_1:
        /*000c*/ 	.byte	0x04, 0x11
        /*000e*/ 	.short	(.L_3 - .L_2)
	.align		4
.L_2:
        /*0010*/ 	.word	index@(_Z3mulPdPKdS1_)
        /*0014*/ 	.word	0x00000000


	//----- nvinfo : EIATTR_REGCOUNT
	.align		4
.L_3:
        /*0018*/ 	.byte	0x04, 0x2f
        /*001a*/ 	.short	(.L_5 - .L_4)
	.align		4
.L_4:
        /*001c*/ 	.word	index@(_Z8matmul_nPdPKdS1_jj)
        /*0020*/ 	.word	0x00000020


	//----- nvinfo : EIATTR_FRAME_SIZE
	.align		4
.L_5:
        /*0024*/ 	.byte	0x04, 0x11
        /*0026*/ 	.short	(.L_7 - .L_6)
	.align		4
.L_6:
        /*0028*/ 	.word	index@(_Z8matmul_nPdPKdS1_jj)
        /*002c*/ 	.word	0x00000000


	//----- nvinfo : EIATTR_REGCOUNT
	.align		4
.L_7:
        /*0030*/ 	.byte	0x04, 0x2f
        /*0032*/ 	.short	(.L_9 - .L_8)
	.align		4
.L_8:
        /*0034*/ 	.word	index@(_Z8matmul_mPdPKdS1_jj)
        /*0038*/ 	.word	0x0000001c


	//----- nvinfo : EIATTR_FRAME_SIZE
	.align		4
.L_9:
        /*003c*/ 	.byte	0x04, 0x11
        /*003e*/ 	.short	(.L_11 - .L_10)
	.align		4
.L_10:
        /*0040*/ 	.word	index@(_Z8matmul_mPdPKdS1_jj)
        /*0044*/ 	.word	0x00000000


	//----- nvinfo : EIATTR_REGCOUNT
	.align		4
.L_11:
        /*0048*/ 	.byte	0x04, 0x2f
        /*004a*/ 	.short	(.L_13 - .L_12)
	.align		4
.L_12:
        /*004c*/ 	.word	index@(_Z19dcross_entropy_lossPdPKdS1_j)
        /*0050*/ 	.word	0x00000019


	//----- nvinfo : EIATTR_FRAME_SIZE
	.align		4
.L_13:
        /*0054*/ 	.byte	0x04, 0x11
        /*0056*/ 	.short	(.L_15 - .L_14)
	.align		4
.L_14:
        /*0058*/ 	.word	index@($__internal_0_$__cuda_sm20_div_rn_f64_full)
        /*005c*/ 	.word	0x00000000


	//----- nvinfo : EIATTR_FRAME_SIZE
	.align		4
.L_15:
        /*0060*/ 	.byte	0x04, 0x11
        /*0062*/ 	.short	(.L_17 - .L_16)
	.align		4
.L_16:
        /*0064*/ 	.word	index@(_Z19dcross_entropy_lossPdPKdS1_j)
        /*0068*/ 	.word	0x00000000


	//----- nvinfo : EIATTR_REGCOUNT
	.align		4
.L_17:
        /*006c*/ 	.byte	0x04, 0x2f
        /*006e*/ 	.short	(.L_19 - .L_18)
	.align		4
.L_18:
        /*0070*/ 	.word	index@(_Z7sigmoidPdPKd)
        /*0074*/ 	.word	0x00000010


	//----- nvinfo : EIATTR_FRAME_SIZE
	.align		4
.L_19:
        /*0078*/ 	.byte	0x04, 0x11
        /*007a*/ 	.short	(.L_21 - .L_20)
	.align		4
.L_20:
        /*007c*/ 	.word	index@(_Z7sigmoidPdPKd)
        /*0080*/ 	.word	0x00000000


	//----- nvinfo : EIATTR_REGCOUNT
	.align		4
.L_21:
        /*0084*/ 	.byte	0x04, 0x2f
        /*0086*/ 	.short	(.L_23 - .L_22)
	.align		4
.L_22:
        /*0088*/ 	.word	index@(_Z8dsigmoidPdPKd)
        /*008c*/ 	.word	0x0000001e


	//----- nvinfo : EIATTR_FRAME_SIZE
	.align		4
.L_23:
        /*0090*/ 	.byte	0x04, 0x11
        /*0092*/ 	.short	(.L_25 - .L_24)
	.align		4
.L_24:
        /*0094*/ 	.word	index@($_Z8dsigmoidPdPKd$__internal_accurate_pow)
        /*0098*/ 	.word	0x00000000


	//----- nvinfo : EIATTR_FRAME_SIZE
	.align		4
.L_25:
        /*009c*/ 	.byte	0x04, 0x11
        /*009e*/ 	.short	(.L_27 - .L_26)
	.align		4
.L_26:
        /*00a0*/ 	.word	index@(_Z8dsigmoidPdPKd)
        /*00a4*/ 	.word	0x00000000


	//----- nvinfo : EIATTR_MIN_STACK_SIZE
	.align		4
.L_27:
        /*00a8*/ 	.byte	0x04, 0x12
        /*00aa*/ 	.short	(.L_29 - .L_28)
	.align		4
.L_28:
        /*00ac*/ 	.word	index@(_Z8dsigmoidPdPKd)
        /*00b0*/ 	.word	0x00000000


	//----- nvinfo : EIATTR_MIN_STACK_SIZE
	.align		4
.L_29:
        /*00b4*/ 	.byte	0x04, 0x12
        /*00b6*/ 	.short	(.L_31 - .L_30)
	.align		4
.L_30:
        /*00b8*/ 	.word	index@(_Z7sigmoidPdPKd)
        /*00bc*/ 	.word	0x00000000


	//----- nvinfo : EIATTR_MIN_STACK_SIZE
	.align		4
.L_31:
        /*00c0*/ 	.byte	0x04, 0x12
        /*00c2*/ 	.short	(.L_33 - .L_32)
	.align		4
.L_32:
        /*00c4*/ 	.word	index@(_Z19dcross_entropy_lossPdPKdS1_j)
        /*00c8*/ 	.word	0x00000000


	//----- nvinfo : EIATTR_MIN_STACK_SIZE
	.align		4
.L_33:
        /*00cc*/ 	.byte	0x04, 0x12
        /*00ce*/ 	.short	(.L_35 - .L_34)
	.align		4
.L_34:
        /*00d0*/ 	.word	index@(_Z8matmul_mPdPKdS1_jj)
        /*00d4*/ 	.word	0x00000000


	//----- nvinfo : EIATTR_MIN_STACK_SIZE
	.align		4
.L_35:
        /*00d8*/ 	.byte	0x04, 0x12
        /*00da*/ 	.short	(.L_37 - .L_36)
	.align		4
.L_36:
        /*00dc*/ 	.word	index@(_Z8matmul_nPdPKdS1_jj)
        /*00e0*/ 	.word	0x00000000


	//----- nvinfo : EIATTR_MIN_STACK_SIZE
	.align		4
.L_37:
        /*00e4*/ 	.byte	0x04, 0x12
        /*00e6*/ 	.short	(.L_39 - .L_38)
	.align		4
.L_38:
        /*00e8*/ 	.word	index@(_Z3mulPdPKdS1_)
        /*00ec*/ 	.word	0x00000000
.L_39:


//--------------------- .nv.compat                --------------------------
	.section	.nv.compat,"",@"SHT_CUDA_COMPAT_INFO"
	.align	4
        /*0000*/ 	.byte	0x02, 0x09, 0x00, 0x00, 0x02, 0x02, 0x01, 0x00, 0x02, 0x05, 0x05, 0x00, 0x03, 0x07, 0x01, 0x01
        /*0010*/ 	.byte	0x02, 0x03, 0x00, 0x00, 0x02, 0x06, 0x01, 0x00, 0x04, 0x0b, 0x08, 0x00, 0x01, 0x00, 0x00, 0x00
        /*0020*/ 	.byte	0x00, 0x00, 0x00, 0x00


//--------------------- .nv.info._Z8dsigmoidPdPKd --------------------------
	.section	.nv.info._Z8dsigmoidPdPKd,"",@"SHT_CUDA_INFO"
	.sectionflags	@""
	.align	4


	//----- nvinfo : EIATTR_CUDA_API_VERSION
	.align		4
        /*0000*/ 	.byte	0x04, 0x37
        /*0002*/ 	.short	(.L_41 - .L_40)
.L_40:
        /*0004*/ 	.word	0x00000082


	//----- nvinfo : EIATTR_KPARAM_INFO
	.align		4
.L_41:
        /*0008*/ 	.byte	0x04, 0x17
        /*000a*/ 	.short	(.L_43 - .L_42)
.L_42:
        /*000c*/ 	.word	0x00000000
        /*0010*/ 	.short	0x0001
        /*0012*/ 	.short	0x0008
        /*0014*/ 	.byte	0x00, 0xf5, 0x21, 0x00


	//----- nvinfo : EIATTR_KPARAM_INFO
	.align		4
.L_43:
        /*0018*/ 	.byte	0x04, 0x17
        /*001a*/ 	.short	(.L_45 - .L_44)
.L_44:
        /*001c*/ 	.word	0x00000000
        /*0020*/ 	.short	0x0000
        /*0022*/ 	.short	0x0000
        /*0024*/ 	.byte	0x00, 0xf5, 0x21, 0x00


	//----- nvinfo : EIATTR_SPARSE_MMA_MASK
	.align		4
.L_45:
        /*0028*/ 	.byte	0x03, 0x50
        /*002a*/ 	.short	0x0000


	//----- nvinfo : EIATTR_MAXREG_COUNT
	.align		4
        /*002c*/ 	.byte	0x03, 0x1b
        /*002e*/ 	.short	0x00ff


	//----- nvinfo : EIATTR_MERCURY_ISA_VERSION
	.align		4
        /*0030*/ 	.byte	0x03, 0x5f
        /*0032*/ 	.short	0x0101


	//----- nvinfo : EIATTR_VRC_CTA_INIT_COUNT
	.align		4
        /*0034*/ 	.byte	0x02, 0x4a
	.zero		1
	.zero		1


	//----- nvinfo : EIATTR_EXIT_INSTR_OFFSETS
	.align		4
        /*0038*/ 	.byte	0x04, 0x1c
        /*003a*/ 	.short	(.L_47 - .L_46)


	//   ....[0]....
.L_46:
        /*003c*/ 	.word	0x00000210


	//----- nvinfo : EIATTR_CRS_STACK_SIZE
	.align		4
.L_47:
        /*0040*/ 	.byte	0x04, 0x1e
        /*0042*/ 	.short	(.L_49 - .L_48)
.L_48:
        /*0044*/ 	.word	0x00000000


	//----- nvinfo : EIATTR_CBANK_PARAM_SIZE
	.align		4
.L_49:
        /*0048*/ 	.byte	0x03, 0x19
        /*004a*/ 	.short	0x0010


	//----- nvinfo : EIATTR_PARAM_CBANK
	.align		4
        /*004c*/ 	.byte	0x04, 0x0a
        /*004e*/ 	.short	(.L_51 - .L_50)
	.align		4
.L_50:
        /*0050*/ 	.word	index@(.nv.constant0._Z8dsigmoidPdPKd)
        /*0054*/ 	.short	0x0380
        /*0056*/ 	.short	0x0010


	//----- nvinfo : EIATTR_SW_WAR
	.align		4
.L_51:
        /*0058*/ 	.byte	0x04, 0x36
        /*005a*/ 	.short	(.L_53 - .L_52)
.L_52:
        /*005c*/ 	.word	0x00000008
.L_53:


//--------------------- .nv.info._Z7sigmoidPdPKd  --------------------------
	.section	.nv.info._Z7sigmoidPdPKd,"",@"SHT_CUDA_INFO"
	.sectionflags	@""
	.align	4


	//----- nvinfo : EIATTR_CUDA_API_VERSION
	.align		4
        /*0000*/ 	.byte	0x04, 0x37
        /*0002*/ 	.short	(.L_55 - .L_54)
.L_54:
        /*0004*/ 	.word	0x00000082


	//----- nvinfo : EIATTR_KPARAM_INFO
	.align		4
.L_55:
        /*0008*/ 	.byte	0x04, 0x17
        /*000a*/ 	.short	(.L_57 - .L_56)
.L_56:
        /*000c*/ 	.word	0x00000000
        /*0010*/ 	.short	0x0001
        /*0012*/ 	.short	0x0008
        /*0014*/ 	.byte	0x00, 0xf5, 0x21, 0x00


	//----- nvinfo : EIATTR_KPARAM_INFO
	.align		4
.L_57:
        /*0018*/ 	.byte	0x04, 0x17
        /*001a*/ 	.short	(.L_59 - .L_58)
.L_58:
        /*001c*/ 	.word	0x00000000
        /*0020*/ 	.short	0x0000
        /*0022*/ 	.short	0x0000
        /*0024*/ 	.byte	0x00, 0xf5, 0x21, 0x00


	//----- nvinfo : EIATTR_SPARSE_MMA_MASK
	.align		4
.L_59:
        /*0028*/ 	.byte	0x03, 0x50
        /*002a*/ 	.short	0x0000


	//----- nvinfo : EIATTR_MAXREG_COUNT
	.align		4
        /*002c*/ 	.byte	0x03, 0x1b
        /*002e*/ 	.short	0x00ff


	//----- nvinfo : EIATTR_MERCURY_ISA_VERSION
	.align		4
        /*0030*/ 	.byte	0x03, 0x5f
        /*0032*/ 	.short	0x0101


	//----- nvinfo : EIATTR_VRC_CTA_INIT_COUNT
	.align		4
        /*0034*/ 	.byte	0x02, 0x4a
	.zero		1
	.zero		1


	//----- nvinfo : EIATTR_EXIT_INSTR_OFFSETS
	.align		4
        /*0038*/ 	.byte	0x04, 0x1c
        /*003a*/ 	.short	(.L_61 - .L_60)


	//   ....[0]....
.L_60:
        /*003c*/ 	.word	0x000006d0


	//----- nvinfo : EIATTR_CRS_STACK_SIZE
	.align		4
.L_61:
        /*0040*/ 	.byte	0x04, 0x1e
        /*0042*/ 	.short	(.L_63 - .L_62)
.L_62:
        /*0044*/ 	.word	0x00000000


	//----- nvinfo : EIATTR_CBANK_PARAM_SIZE
	.align		4
.L_63:
        /*0048*/ 	.byte	0x03, 0x19
        /*004a*/ 	.short	0x0010


	//----- nvinfo : EIATTR_PARAM_CBANK
	.align		4
        /*004c*/ 	.byte	0x04, 0x0a
        /*004e*/ 	.short	(.L_65 - .L_64)
	.align		4
.L_64:
        /*0050*/ 	.word	index@(.nv.constant0._Z7sigmoidPdPKd)
        /*0054*/ 	.short	0x0380
        /*0056*/ 	.short	0x0010


	//----- nvinfo : EIATTR_SW_WAR
	.align		4
.L_65:
        /*0058*/ 	.byte	0x04, 0x36
        /*005a*/ 	.short	(.L_67 - .L_66)
.L_66:
        /*005c*/ 	.word	0x00000008
.L_67:


//--------------------- .nv.info._Z19dcross_entropy_lossPdPKdS1_j --------------------------
	.section	.nv.info._Z19dcross_entropy_lossPdPKdS1_j,"",@"SHT_CUDA_INFO"
	.sectionflags	@""
	.align	4


	//----- nvinfo : EIATTR_CUDA_API_VERSION
	.align		4
        /*0000*/ 	.byte	0x04, 0x37
        /*0002*/ 	.short	(.L_69 - .L_68)
.L_68:
        /*0004*/ 	.word	0x00000082


	//----- nvinfo : EIATTR_KPARAM_INFO
	.align		4
.L_69:
        /*0008*/ 	.byte	0x04, 0x17
        /*000a*/ 	.short	(.L_71 - .L_70)
.L_70:
        /*000c*/ 	.word	0x00000000
        /*0010*/ 	.short	0x0003
        /*0012*/ 	.short	0x0018
        /*0014*/ 	.byte	0x00, 0xf0, 0x11, 0x00


	//----- nvinfo : EIATTR_KPARAM_INFO
	.align		4
.L_71:
        /*0018*/ 	.byte	0x04, 0x17
        /*001a*/ 	.short	(.L_73 - .L_72)
.L_72:
        /*001c*/ 	.word	0x00000000
        /*0020*/ 	.short	0x0002
        /*0022*/ 	.short	0x0010
        /*0024*/ 	.byte	0x00, 0xf5, 0x21, 0x00


	//----- nvinfo : EIATTR_KPARAM_INFO
	.align		4
.L_73:
        /*0028*/ 	.byte	0x04, 0x17
        /*002a*/ 	.short	(.L_75 - .L_74)
.L_74:
        /*002c*/ 	.word	0x00000000
        /*0030*/ 	.short	0x0001
        /*0032*/ 	.short	0x0008
        /*0034*/ 	.byte	0x00, 0xf5, 0x21, 0x00


	//----- nvinfo : EIATTR_KPARAM_INFO
	.align		4
.L_75:
        /*0038*/ 	.byte	0x04, 0x17
        /*003a*/ 	.short	(.L_77 - .L_76)
.L_76:
        /*003c*/ 	.word	0x00000000
        /*0040*/ 	.short	0x0000
        /*0042*/ 	.short	0x0000
        /*0044*/ 	.byte	0x00, 0xf5, 0x21, 0x00


	//----- nvinfo : EIATTR_SPARSE_MMA_MASK
	.align		4
.L_77:
        /*0048*/ 	.byte	0x03, 0x50
        /*004a*/ 	.short	0x0000


	//----- nvinfo : EIATTR_MAXREG_COUNT
	.align		4
        /*004c*/ 	.byte	0x03, 0x1b
        /*004e*/ 	.short	0x00ff


	//----- nvinfo : EIATTR_MERCURY_ISA_VERSION
	.align		4
        /*0050*/ 	.byte	0x03, 0x5f
        /*0052*/ 	.short	0x0101


	//----- nvinfo : EIATTR_VRC_CTA_INIT_COUNT
	.align		4
        /*0054*/ 	.byte	0x02, 0x4a
	.zero		1
	.zero		1


	//----- nvinfo : EIATTR_EXIT_INSTR_OFFSETS
	.align		4
        /*0058*/ 	.byte	0x04, 0x1c
        /*005a*/ 	.short	(.L_79 - .L_78)


	//   ....[0]....
.L_78:
        /*005c*/ 	.word	0x00000210


	//----- nvinfo : EIATTR_CRS_STACK_SIZE
	.align		4
.L_79:
        /*0060*/ 	.byte	0x04, 0x1e
        /*0062*/ 	.short	(.L_81 - .L_80)
.L_80:
        /*0064*/ 	.word	0x00000000


	//----- nvinfo : EIATTR_CBANK_PARAM_SIZE
	.align		4
.L_81:
        /*0068*/ 	.byte	0x03, 0x19
        /*006a*/ 	.short	0x001c


	//----- nvinfo : EIATTR_PARAM_CBANK
	.align		4
        /*006c*/ 	.byte	0x04, 0x0a
        /*006e*/ 	.short	(.L_83 - .L_82)
	.align		4
.L_82:
        /*0070*/ 	.word	index@(.nv.constant0._Z19dcross_entropy_lossPdPKdS1_j)
        /*0074*/ 	.short	0x0380
        /*0076*/ 	.short	0x001c


	//----- nvinfo : EIATTR_SW_WAR
	.align		4
.L_83:
        /*0078*/ 	.byte	0x04, 0x36
        /*007a*/ 	.short	(.L_85 - .L_84)
.L_84:
        /*007c*/ 	.word	0x00000008
.L_85:


//--------------------- .nv.info._Z8matmul_mPdPKdS1_jj --------------------------
	.section	.nv.info._Z8matmul_mPdPKdS1_jj,"",@"SHT_CUDA_INFO"
	.sectionflags	@""
	.align	4


	//----- nvinfo : EIATTR_CUDA_API_VERSION
	.align		4
        /*0000*/ 	.byte	0x04, 0x37
        /*0002*/ 	.short	(.L_87 - .L_86)
.L_86:
        /*0004*/ 	.word	0x00000082


	//----- nvinfo : EIATTR_KPARAM_INFO
	.align		4
.L_87:
        /*0008*/ 	.byte	0x04, 0x17
        /*000a*/ 	.short	(.L_89 - .L_88)
.L_88:
        /*000c*/ 	.word	0x00000000
        /*0010*/ 	.short	0x0004
        /*0012*/ 	.short	0x001c
        /*0014*/ 	.byte	0x00, 0xf0, 0x11, 0x00


	//----- nvinfo : EIATTR_KPARAM_INFO
	.align		4
.L_89:
        /*0018*/ 	.byte	0x04, 0x17
        /*001a*/ 	.short	(.L_91 - .L_90)
.L_90:
        /*001c*/ 	.word	0x00000000
        /*0020*/ 	.short	0x0003
        /*0022*/ 	.short	0x0018
        /*0024*/ 	.byte	0x00, 0xf0, 0x11, 0x00


	//----- nvinfo : EIATTR_KPARAM_INFO
	.align		4
.L_91:
        /*0028*/ 	.byte	0x04, 0x17
        /*002a*/ 	.short	(.L_93 - .L_92)
.L_92:
        /*002c*/ 	.word	0x00000000
        /*0030*/ 	.short	0x0002
        /*0032*/ 	.short	0x0010
        /*0034*/ 	.byte	0x00, 0xf5, 0x21, 0x00


	//----- nvinfo : EIATTR_KPARAM_INFO
	.align		4
.L_93:
        /*0038*/ 	.byte	0x04, 0x17
        /*003a*/ 	.short	(.L_95 - .L_94)
.L_94:
        /*003c*/ 	.word	0x00000000
        /*0040*/ 	.short	0x0001
        /*0042*/ 	.short	0x0008
        /*0044*/ 	.byte	0x00, 0xf5, 0x21, 0x00


	//----- nvinfo : EIATTR_KPARAM_INFO
	.align		4
.L_95:
        /*0048*/ 	.byte	0x04, 0x17
        /*004a*/ 	.short	(.L_97 - .L_96)
.L_96:
        /*004c*/ 	.word	0x00000000
        /*0050*/ 	.short	0x0000
        /*0052*/ 	.short	0x0000
        /*0054*/ 	.byte	0x00, 0xf5, 0x21, 0x00


	//----- nvinfo : EIATTR_SPARSE_MMA_MASK
	.align		4
.L_97:
        /*0058*/ 	.byte	0x03, 0x50
        /*005a*/ 	.short	0x0000


	//----- nvinfo : EIATTR_MAXREG_COUNT
	.align		4
        /*005c*/ 	.byte	0x03, 0x1b
        /*005e*/ 	.short	0x00ff


	//----- nvinfo : EIATTR_MERCURY_ISA_VERSION
	.align		4
        /*0060*/ 	.byte	0x03, 0x5f
        /*0062*/ 	.short	0x0101


	//----- nvinfo : EIATTR_VRC_CTA_INIT_COUNT
	.align		4
        /*0064*/ 	.byte	0x02, 0x4a
	.zero		1
	.zero		1


	//----- nvinfo : EIATTR_EXIT_INSTR_OFFSETS
	.align		4
        /*0068*/ 	.byte	0x04, 0x1c
        /*006a*/ 	.short	(.L_99 - .L_98)


	//   ....[0]....
.L_98:
        /*006c*/ 	.word	0x00000080


	//   ....[1]....
        /*0070*/ 	.word	0x00000790


	//   ....[2]....
        /*0074*/ 	.word	0x00000b20


	//   ....[3]....
        /*0078*/ 	.word	0x00000d30


	//   ....[4]....
        /*007c*/ 	.word	0x00000e80


	//----- nvinfo : EIATTR_CBANK_PARAM_SIZE
	.align		4
.L_99:
        /*0080*/ 	.byte	0x03, 0x19
        /*0082*/ 	.short	0x0020


	//----- nvinfo : EIATTR_PARAM_CBANK
	.align		4
        /*0084*/ 	.byte	0x04, 0x0a
        /*0086*/ 	.short	(.L_101 - .L_100)
	.align		4
.L_100:
        /*0088*/ 	.word	index@(.nv.constant0._Z8matmul_mPdPKdS1_jj)
        /*008c*/ 	.short	0x0380
        /*008e*/ 	.short	0x0020


	//----- nvinfo : EIATTR_SW_WAR
	.align		4
.L_101:
        /*0090*/ 	.byte	0x04, 0x36
        /*0092*/ 	.short	(.L_103 - .L_102)
.L_102:
        /*0094*/ 	.word	0x00000008
.L_103:


//--------------------- .nv.info._Z8matmul_nPdPKdS1_jj --------------------------
	.section	.nv.info._Z8matmul_nPdPKdS1_jj,"",@"SHT_CUDA_INFO"
	.sectionflags	@""
	.align	4


	//----- nvinfo : EIATTR_CUDA_API_VERSION
	.align		4
        /*0000*/ 	.byte	0x04, 0x37
        /*0002*/ 	.short	(.L_105 - .L_104)
.L_104:
        /*0004*/ 	.word	0x00000082


	//----- nvinfo : EIATTR_KPARAM_INFO
	.align		4
.L_105:
        /*0008*/ 	.byte	0x04, 0x17
        /*000a*/ 	.short	(.L_107 - .L_106)
.L_106:
        /*000c*/ 	.word	0x00000000
        /*0010*/ 	.short	0x0004
        /*0012*/ 	.short	0x001c
        /*0014*/ 	.byte	0x00, 0xf0, 0x11, 0x00


	//----- nvinfo : EIATTR_KPARAM_INFO
	.align		4
.L_107:
        /*0018*/ 	.byte	0x04, 0x17
        /*001a*/ 	.short	(.L_109 - .L_108)
.L_108:
        /*001c*/ 	.word	0x00000000
        /*0020*/ 	.short	0x0003
        /*0022*/ 	.short	0x0018
        /*0024*/ 	.byte	0x00, 0xf0, 0x11, 0x00


	//----- nvinfo : EIATTR_KPARAM_INFO
	.align		4
.L_109:
        /*0028*/ 	.byte	0x04, 0x17
        /*002a*/ 	.short	(.L_111 - .L_110)
.L_110:
        /*002c*/ 	.word	0x00000000
        /*0030*/ 	.short	0x0002
        /*0032*/ 	.short	0x0010
        /*0034*/ 	.byte	0x00, 0xf5, 0x21, 0x00


	//----- nvinfo : EIATTR_KPARAM_INFO
	.align		4
.L_111:
        /*0038*/ 	.byte	0x04, 0x17
        /*003a*/ 	.short	(.L_113 - .L_112)
.L_112:
        /*003c*/ 	.word	0x00000000
        /*0040*/ 	.short	0x0001
        /*0042*/ 	.short	0x0008
        /*0044*/ 	.byte	0x00, 0xf5, 0x21, 0x00


	//----- nvinfo : EIATTR_KPARAM_INFO
	.align		4
.L_113:
        /*0048*/ 	.byte	0x04, 0x17
        /*004a*/ 	.short	(.L_115 - .L_114)
.L_114:
        /*004c*/ 	.word	0x00000000
        /*0050*/ 	.short	0x0000
        /*0052*/ 	.short	0x0000
        /*0054*/ 	.byte	0x00, 0xf5, 0x21, 0x00


	//----- nvinfo : EIATTR_SPARSE_MMA_MASK
	.align		4
.L_115:
        /*0058*/ 	.byte	0x03, 0x50
        /*005a*/ 	.short	0x0000


	//----- nvinfo : EIATTR_MAXREG_COUNT
	.align		4
        /*005c*/ 	.byte	0x03, 0x1b
        /*005e*/ 	.short	0x00ff


	//----- nvinfo : EIATTR_MERCURY_ISA_VERSION
	.align		4
        /*0060*/ 	.byte	0x03, 0x5f
        /*0062*/ 	.short	0x0101


	//----- nvinfo : EIATTR_VRC_CTA_INIT_COUNT
	.align		4
        /*0064*/ 	.byte	0x02, 0x4a
	.zero		1
	.zero		1


	//----- nvinfo : EIATTR_EXIT_INSTR_OFFSETS
	.align		4
        /*0068*/ 	.byte	0x04, 0x1c
        /*006a*/ 	.short	(.L_117 - .L_116)


	//   ....[0]....
.L_116:
        /*006c*/ 	.word	0x00000080


	//   ....[1]....
        /*0070*/ 	.word	0x00000580


	//   ....[2]....
        /*0074*/ 	.word	0x000007a0


	//   ....[3]....
        /*0078*/ 	.word	0x00000900


	//   ....[4]....
        /*007c*/ 	.word	0x000009b0


	//----- nvinfo : EIATTR_CBANK_PARAM_SIZE
	.align		4
.L_117:
        /*0080*/ 	.byte	0x03, 0x19
        /*0082*/ 	.short	0x0020


	//----- nvinfo : EIATTR_PARAM_CBANK
	.align		4
        /*0084*/ 	.byte	0x04, 0x0a
        /*0086*/ 	.short	(.L_119 - .L_118)
	.align		4
.L_118:
        /*0088*/ 	.word	index@(.nv.constant0._Z8matmul_nPdPKdS1_jj)
        /*008c*/ 	.short	0x0380
        /*008e*/ 	.short	0x0020


	//----- nvinfo : EIATTR_SW_WAR
	.align		4
.L_119:
        /*0090*/ 	.byte	0x04, 0x36
        /*0092*/ 	.short	(.L_121 - .L_120)
.L_120:
        /*0094*/ 	.word	0x00000008
.L_121:


//--------------------- .nv.info._Z3mulPdPKdS1_   --------------------------
	.section	.nv.info._Z3mulPdPKdS1_,"",@"SHT_CUDA_INFO"
	.sectionflags	@""
	.align	4


	//----- nvinfo : EIATTR_CUDA_API_VERSION
	.align		4
        /*0000*/ 	.byte	0x04, 0x37
        /*0002*/ 	.short	(.L_123 - .L_122)
.L_122:
        /*0004*/ 	.word	0x00000082


	//----- nvinfo : EIATTR_KPARAM_INFO
	.align		4
.L_123:
        /*0008*/ 	.byte	0x04, 0x17
        /*000a*/ 	.short	(.L_125 - .L_124)
.L_124:
        /*000c*/ 	.word	0x00000000
        /*0010*/ 	.short	0x0002
        /*0012*/ 	.short	0x0010
        /*0014*/ 	.byte	0x00, 0xf5, 0x21, 0x00


	//----- nvinfo : EIATTR_KPARAM_INFO
	.align		4
.L_125:
        /*0018*/ 	.byte	0x04, 0x17
        /*001a*/ 	.short	(.L_127 - .L_126)
.L_126:
        /*001c*/ 	.word	0x00000000
        /*0020*/ 	.short	0x0001
        /*0022*/ 	.short	0x0008
        /*0024*/ 	.byte	0x00, 0xf5, 0x21, 0x00


	//----- nvinfo : EIATTR_KPARAM_INFO
	.align		4
.L_127:
        /*0028*/ 	.byte	0x04, 0x17
        /*002a*/ 	.short	(.L_129 - .L_128)
.L_128:
        /*002c*/ 	.word	0x00000000
        /*0030*/ 	.short	0x0000
        /*0032*/ 	.short	0x0000
        /*0034*/ 	.byte	0x00, 0xf5, 0x21, 0x00


	//----- nvinfo : EIATTR_SPARSE_MMA_MASK
	.align		4
.L_129:
        /*0038*/ 	.byte	0x03, 0x50
        /*003a*/ 	.short	0x0000


	//----- nvinfo : EIATTR_MAXREG_COUNT
	.align		4
        /*003c*/ 	.byte	0x03, 0x1b
        /*003e*/ 	.short	0x00ff


	//----- nvinfo : EIATTR_MERCURY_ISA_VERSION
	.align		4
        /*0040*/ 	.byte	0x03, 0x5f
        /*0042*/ 	.short	0x0101


	//----- nvinfo : EIATTR_VRC_CTA_INIT_COUNT
	.align		4
        /*0044*/ 	.byte	0x02, 0x4a
	.zero		1
	.zero		1


	//----- nvinfo : EIATTR_EXIT_INSTR_OFFSETS
	.align		4
        /*0048*/ 	.byte	0x04, 0x1c
        /*004a*/ 	.short	(.L_131 - .L_130)


	//   ....[0]....
.L_130:
        /*004c*/ 	.word	0x000000d0


	//----- nvinfo : EIATTR_CBANK_PARAM_SIZE
	.align		4
.L_131:
        /*0050*/ 	.byte	0x03, 0x19
        /*0052*/ 	.short	0x0018


	//----- nvinfo : EIATTR_PARAM_CBANK
	.align		4
        /*0054*/ 	.byte	0x04, 0x0a
        /*0056*/ 	.short	(.L_133 - .L_132)
	.align		4
.L_132:
        /*0058*/ 	.word	index@(.nv.constant0._Z3mulPdPKdS1_)
        /*005c*/ 	.short	0x0380
        /*005e*/ 	.short	0x0018


	//----- nvinfo : EIATTR_SW_WAR
	.align		4
.L_133:
        /*0060*/ 	.byte	0x04, 0x36
        /*0062*/ 	.short	(.L_135 - .L_134)
.L_134:
        /*0064*/ 	.word	0x00000008
.L_135:


//--------------------- .nv.callgraph             --------------------------
	.section	.nv.callgraph,"",@"SHT_CUDA_CALLGRAPH"
	.align	4
	.sectionentsize	8
	.align		4
        /*0000*/ 	.word	0x00000000
	.align		4
        /*0004*/ 	.word	0xffffffff
	.align		4
        /*0008*/ 	.word	0x00000000
	.align		4
        /*000c*/ 	.word	0xfffffffe
	.align		4
        /*0010*/ 	.word	0x00000000
	.align		4
        /*0014*/ 	.word	0xfffffffd
	.align		4
        /*0018*/ 	.word	0x00000000
	.align		4
        /*001c*/ 	.word	0xfffffffc


//--------------------- .text._Z8dsigmoidPdPKd    --------------------------
	.section	.text._Z8dsigmoidPdPKd,"ax",@progbits
	.align	128
        .global         _Z8dsigmoidPdPKd
        .type           _Z8dsigmoidPdPKd,@function
        .size           _Z8dsigmoidPdPKd,(.L_x_29 - _Z8dsigmoidPdPKd)
        .other          _Z8dsigmoidPdPKd,@"STO_CUDA_ENTRY STV_DEFAULT"
_Z8dsigmoidPdPKd:
.text._Z8dsigmoidPdPKd:
[----:B------:R-:W-:Y:S01]  /*0000*/  LDC R1, c[0x0][0x37c] ;  /* 0x0000df00ff017b82 */ /* 0x000fe20000000800 */
[----:B------:R-:W0:Y:S07]  /*0010*/  S2R R10, SR_TID.X ;  /* 0x00000000000a7919 */ /* 0x000e2e0000002100 */
[----:B------:R-:W0:Y:S01]  /*0020*/  LDC.64 R2, c[0x0][0x388] ;  /* 0x0000e200ff027b82 */ /* 0x000e220000000a00 */
[----:B------:R-:W1:Y:S01]  /*0030*/  LDCU.64 UR4, c[0x0][0x358] ;  /* 0x00006b00ff0477ac */ /* 0x000e620008000a00 */
[----:B0-----:R-:W-:-:S06]  /*0040*/  IMAD.WIDE.U32 R2, R10, 0x8, R2 ;  /* 0x000000080a027825 */ /* 0x001fcc00078e0002 */
[----:B-1----:R-:W5:Y:S01]  /*0050*/  LDG.E.64 R2, desc[UR4][R2.64] ;  /* 0x0000000402027981 */ /* 0x002f62000c1e1b00 */
[----:B------:R-:W-:Y:S01]  /*0060*/  BSSY.RECONVERGENT B0, `(.L_x_0) ;  /* 0x0000003000007945 */ /* 0x000fe20003800200 */
[----:B------:R-:W-:-:S07]  /*0070*/  MOV R0, 0x90 ;  /* 0x0000009000007802 */ /* 0x000fce0000000f00 */
[----:B-----5:R-:W-:Y:S05]  /*0080*/  CALL.REL.NOINC `($_Z8dsigmoidPdPKd$__internal_accurate_pow) ;  /* 0x0000000000647944 */ /* 0x020fea0003c00000 */
[----:B------:R-:W-:Y:S05]  /*0090*/  BSYNC.RECONVERGENT B0 ;  /* 0x0000000000007941 */ /* 0x000fea0003800200 */
.L_x_0:
[C---:B------:R-:W-:Y:S01]  /*00a0*/  DADD R4, R2.reuse, 2 ;  /* 0x4000000002047429 */ /* 0x040fe20000000000 */
[----:B------:R-:W0:Y:S01]  /*00b0*/  LDC.64 R6, c[0x0][0x380] ;  /* 0x0000e000ff067b82 */ /* 0x000e220000000a00 */
[----:B------:R-:W-:Y:S01]  /*00c0*/  DSETP.NEU.AND P0, PT, R2, RZ, PT ;  /* 0x000000ff0200722a */ /* 0x000fe20003f0d000 */
[----:B------:R-:W-:Y:S07]  /*00d0*/  BSSY.RECONVERGENT B0, `(.L_x_1) ;  /* 0x000000d000007945 */ /* 0x000fee0003800200 */
[----:B------:R-:W-:Y:S01]  /*00e0*/  LOP3.LUT R4, R5, 0x7ff00000, RZ, 0xc0, !PT ;  /* 0x7ff0000005047812 */ /* 0x000fe200078ec0ff */
[----:B------:R-:W-:-:S03]  /*00f0*/  IMAD.MOV.U32 R5, RZ, RZ, R9 ;  /* 0x000000ffff057224 */ /* 0x000fc600078e0009 */
[----:B------:R-:W-:Y:S01]  /*0100*/  ISETP.NE.AND P1, PT, R4, 0x7ff00000, PT ;  /* 0x7ff000000400780c */ /* 0x000fe20003f25270 */
[----:B------:R-:W-:Y:S01]  /*0110*/  IMAD.MOV.U32 R4, RZ, RZ, R8 ;  /* 0x000000ffff047224 */ /* 0x000fe200078e0008 */
[----:B------:R-:W-:-:S11]  /*0120*/  @!P0 CS2R R4, SRZ ;  /* 0x0000000000048805 */ /* 0x000fd6000001ff00 */
[----:B------:R-:W-:Y:S05]  /*0130*/  @P1 BRA `(.L_x_2) ;  /* 0x0000000000181947 */ /* 0x000fea0003800000 */
[----:B------:R-:W-:-:S14]  /*0140*/  DSETP.NAN.AND P0, PT, R2, R2, PT ;  /* 0x000000020200722a */ /* 0x000fdc0003f08000 */
[----:B------:R-:W-:Y:S01]  /*0150*/  @P0 DADD R4, R2, 2 ;  /* 0x4000000002040429 */ /* 0x000fe20000000000 */
[----:B------:R-:W-:Y:S10]  /*0160*/  @P0 BRA `(.L_x_2) ;  /* 0x00000000000c0947 */ /* 0x000ff40003800000 */
[----:B------:R-:W-:-:S14]  /*0170*/  DSETP.NEU.AND P0, PT, |R2|, +INF , PT ;  /* 0x7ff000000200742a */ /* 0x000fdc0003f0d200 */
[----:B------:R-:W-:Y:S02]  /*0180*/  @!P0 IMAD.MOV.U32 R4, RZ, RZ, 0x0 ;  /* 0x00000000ff048424 */ /* 0x000fe400078e00ff */
[----:B------:R-:W-:-:S07]  /*0190*/  @!P0 IMAD.MOV.U32 R5, RZ, RZ, 0x7ff00000 ;  /* 0x7ff00000ff058424 */ /* 0x000fce00078e00ff */
.L_x_2:
[----:B------:R-:W-:Y:S05]  /*01a0*/  BSYNC.RECONVERGENT B0 ;  /* 0x0000000000007941 */ /* 0x000fea0003800200 */
.L_x_1:
[----:B------:R-:W-:Y:S01]  /*01b0*/  DADD R4, -R4, 1 ;  /* 0x3ff0000004047429 */ /* 0x000fe20000000100 */
[----:B0-----:R-:W-:Y:S01]  /*01c0*/  IMAD.WIDE.U32 R10, R10, 0x8, R6 ;  /* 0x000000080a0a7825 */ /* 0x001fe200078e0006 */
[----:B------:R-:W-:-:S08]  /*01d0*/  DSETP.NEU.AND P0, PT, R2, 1, PT ;  /* 0x3ff000000200742a */ /* 0x000fd00003f0d000 */
[----:B------:R-:W-:Y:S02]  /*01e0*/  FSEL R2, R4, RZ, P0 ;  /* 0x000000ff04027208 */ /* 0x000fe40000000000 */
[----:B------:R-:W-:-:S05]  /*01f0*/  FSEL R3, R5, RZ, P0 ;  /* 0x000000ff05037208 */ /* 0x000fca0000000000 */
[----:B------:R-:W-:Y:S01]  /*0200*/  STG.E.64 desc[UR4][R10.64], R2 ;  /* 0x000000020a007986 */ /* 0x000fe2000c101b04 */
[----:B------:R-:W-:Y:S05]  /*0210*/  EXIT ;  /* 0x000000000000794d */ /* 0x000fea0003800000 */
        .type           $_Z8dsigmoidPdPKd$__internal_accurate_pow,@function
        .size           $_Z8dsigmoidPdPKd$__internal_accurate_pow,(.L_x_29 - $_Z8dsigmoidPdPKd$__internal_accurate_pow)
$_Z8dsigmoidPdPKd$__internal_accurate_pow:
[----:B------:R-:W-:Y:S01]  /*0220*/  DADD R4, -RZ, |R2| ;  /* 0x00000000ff047229 */ /* 0x000fe20000000502 */
[----:B------:R-:W-:Y:S01]  /*0230*/  IMAD.MOV.U32 R14, RZ, RZ, RZ ;  /* 0x000000ffff0e7224 */ /* 0x000fe200078e00ff */
[----:B------:R-:W-:Y:S01]  /*0240*/  UMOV UR6, 0x7d2cafe2 ;  /* 0x7d2cafe200067882 */ /* 0x000fe20000000000 */
[----:B------:R-:W-:Y:S01]  /*0250*/  IMAD.MOV.U32 R18, RZ, RZ, 0x41ad3b5a ;  /* 0x41ad3b5aff127424 */ /* 0x000fe200078e00ff */
[----:B------:R-:W-:Y:S01]  /*0260*/  UMOV UR7, 0x3eb0f5ff ;  /* 0x3eb0f5ff00077882 */ /* 0x000fe20000000000 */
[----:B------:R-:W-:Y:S01]  /*0270*/  IMAD.MOV.U32 R19, RZ, RZ, 0x3ed0f5d2 ;  /* 0x3ed0f5d2ff137424 */ /* 0x000fe200078e00ff */
[----:B------:R-:W-:Y:S01]  /*0280*/  UMOV UR8, 0x3b39803f ;  /* 0x3b39803f00087882 */ /* 0x000fe20000000000 */
[----:B------:R-:W-:-:S03]  /*0290*/  UMOV UR9, 0x3c7abc9e ;  /* 0x3c7abc9e00097882 */ /* 0x000fc60000000000 */
[----:B------:R-:W-:Y:S02]  /*02a0*/  ISETP.GT.U32.AND P0, PT, R5, 0xfffff, PT ;  /* 0x000fffff0500780c */ /* 0x000fe40003f04070 */
[----:B------:R-:W-:-:S11]  /*02b0*/  MOV R6, R5 ;  /* 0x0000000500067202 */ /* 0x000fd60000000f00 */
[----:B------:R-:W-:-:S10]  /*02c0*/  @!P0 DMUL R22, R4, 1.80143985094819840000e+16 ;  /* 0x4350000004168828 */ /* 0x000fd40000000000 */
[----:B------:R-:W-:Y:S02]  /*02d0*/  @!P0 IMAD.MOV.U32 R6, RZ, RZ, R23 ;  /* 0x000000ffff068224 */ /* 0x000fe400078e0017 */
[----:B------:R-:W-:-:S03]  /*02e0*/  @!P0 IMAD.MOV.U32 R4, RZ, RZ, R22 ;  /* 0x000000ffff048224 */ /* 0x000fc600078e0016 */
[----:B------:R-:W-:Y:S01]  /*02f0*/  LOP3.LUT R6, R6, 0x800fffff, RZ, 0xc0, !PT ;  /* 0x800fffff06067812 */ /* 0x000fe200078ec0ff */
[----:B------:R-:W-:Y:S01]  /*0300*/  IMAD.MOV.U32 R12, RZ, RZ, R4 ;  /* 0x000000ffff0c7224 */ /* 0x000fe200078e0004 */
[----:B------:R-:W-:Y:S02]  /*0310*/  SHF.R.U32.HI R4, RZ, 0x14, R5 ;  /* 0x00000014ff047819 */ /* 0x000fe40000011605 */
[----:B------:R-:W-:Y:S02]  /*0320*/  LOP3.LUT R13, R6, 0x3ff00000, RZ, 0xfc, !PT ;  /* 0x3ff00000060d7812 */ /* 0x000fe400078efcff */
[----:B------:R-:W-:Y:S02]  /*0330*/  @!P0 LEA.HI R4, R23, 0xffffffca, RZ, 0xc ;  /* 0xffffffca17048811 */ /* 0x000fe400078f60ff */
[----:B------:R-:W-:-:S03]  /*0340*/  ISETP.GE.U32.AND P1, PT, R13, 0x3ff6a09f, PT ;  /* 0x3ff6a09f0d00780c */ /* 0x000fc60003f26070 */
[----:B------:R-:W-:-:S10]  /*0350*/  VIADD R5, R4, 0xfffffc01 ;  /* 0xfffffc0104057836 */ /* 0x000fd40000000000 */
[----:B------:R-:W-:Y:S02]  /*0360*/  @P1 VIADD R7, R13, 0xfff00000 ;  /* 0xfff000000d071836 */ /* 0x000fe40000000000 */
[----:B------:R-:W-:-:S03]  /*0370*/  @P1 VIADD R5, R4, 0xfffffc02 ;  /* 0xfffffc0204051836 */ /* 0x000fc60000000000 */
[----:B------:R-:W-:Y:S02]  /*0380*/  @P1 MOV R13, R7 ;  /* 0x00000007000d1202 */ /* 0x000fe40000000f00 */
[----:B------:R-:W-:Y:S01]  /*0390*/  LOP3.LUT R4, R5, 0x80000000, RZ, 0x3c, !PT ;  /* 0x8000000005047812 */ /* 0x000fe200078e3cff */
[----:B------:R-:W-:-:S03]  /*03a0*/  IMAD.MOV.U32 R5, RZ, RZ, 0x43300000 ;  /* 0x43300000ff057424 */ /* 0x000fc600078e00ff */
[C---:B------:R-:W-:Y:S02]  /*03b0*/  DADD R8, R12.reuse, 1 ;  /* 0x3ff000000c087429 */ /* 0x040fe40000000000 */
[----:B------:R-:W-:-:S04]  /*03c0*/  DADD R12, R12, -1 ;  /* 0xbff000000c0c7429 */ /* 0x000fc80000000000 */
[----:B------:R-:W0:Y:S02]  /*03d0*/  MUFU.RCP64H R15, R9 ;  /* 0x00000009000f7308 */ /* 0x000e240000001800 */
[----:B0-----:R-:W-:-:S08]  /*03e0*/  DFMA R6, -R8, R14, 1 ;  /* 0x3ff000000806742b */ /* 0x001fd0000000010e */
[----:B------:R-:W-:-:S08]  /*03f0*/  DFMA R6, R6, R6, R6 ;  /* 0x000000060606722b */ /* 0x000fd00000000006 */
[----:B------:R-:W-:-:S08]  /*0400*/  DFMA R14, R14, R6, R14 ;  /* 0x000000060e0e722b */ /* 0x000fd0000000000e */
[----:B------:R-:W-:-:S08]  /*0410*/  DMUL R6, R12, R14 ;  /* 0x0000000e0c067228 */ /* 0x000fd00000000000 */
[----:B------:R-:W-:-:S08]  /*0420*/  DFMA R6, R12, R14, R6 ;  /* 0x0000000e0c06722b */ /* 0x000fd00000000006 */
[----:B------:R-:W-:Y:S02]  /*0430*/  DMUL R16, R6, R6 ;  /* 0x0000000606107228 */ /* 0x000fe40000000000 */
[----:B------:R-:W-:-:S06]  /*0440*/  DADD R20, R12, -R6 ;  /* 0x000000000c147229 */ /* 0x000fcc0000000806 */
[----:B------:R-:W-:Y:S01]  /*0450*/  DFMA R8, R16, UR6, R18 ;  /* 0x0000000610087c2b */ /* 0x000fe20008000012 */
[----:B------:R-:W-:Y:S01]  /*0460*/  UMOV UR6, 0x75488a3f ;  /* 0x75488a3f00067882 */ /* 0x000fe20000000000 */
[----:B------:R-:W-:Y:S01]  /*0470*/  UMOV UR7, 0x3ef3b20a ;  /* 0x3ef3b20a00077882 */ /* 0x000fe20000000000 */
[----:B------:R-:W-:-:S05]  /*0480*/  DADD R20, R20, R20 ;  /* 0x0000000014147229 */ /* 0x000fca0000000014 */
[----:B------:R-:W-:Y:S01]  /*0490*/  DFMA R8, R16, R8, UR6 ;  /* 0x0000000610087e2b */ /* 0x000fe20008000008 */
[----:B------:R-:W-:Y:S01]  /*04a0*/  UMOV UR6, 0xe4faecd5 ;  /* 0xe4faecd500067882 */ /* 0x000fe20000000000 */
[----:B------:R-:W-:Y:S01]  /*04b0*/  UMOV UR7, 0x3f1745cd ;  /* 0x3f1745cd00077882 */ /* 0x000fe20000000000 */
[-C--:B------:R-:W-:Y:S02]  /*04c0*/  DFMA R20, R12, -R6.reuse, R20 ;  /* 0x800000060c14722b */ /* 0x080fe40000000014 */
[----:B------:R-:W-:-:S03]  /*04d0*/  DMUL R12, R6, R6 ;  /* 0x00000006060c7228 */ /* 0x000fc60000000000 */
[----:B------:R-:W-:Y:S01]  /*04e0*/  DFMA R8, R16, R8, UR6 ;  /* 0x0000000610087e2b */ /* 0x000fe20008000008 */
[----:B------:R-:W-:Y:S01]  /*04f0*/  UMOV UR6, 0x258a578b ;  /* 0x258a578b00067882 */ /* 0x000fe20000000000 */
[----:B------:R-:W-:Y:S01]  /*0500*/  UMOV UR7, 0x3f3c71c7 ;  /* 0x3f3c71c700077882 */ /* 0x000fe20000000000 */
[----:B------:R-:W-:-:S05]  /*0510*/  DMUL R14, R14, R20 ;  /* 0x000000140e0e7228 */ /* 0x000fca0000000000 */
[----:B------:R-:W-:Y:S01]  /*0520*/  DFMA R8, R16, R8, UR6 ;  /* 0x0000000610087e2b */ /* 0x000fe20008000008 */
[----:B------:R-:W-:Y:S01]  /*0530*/  UMOV UR6, 0x9242b910 ;  /* 0x9242b91000067882 */ /* 0x000fe20000000000 */
[----:B------:R-:W-:-:S06]  /*0540*/  UMOV UR7, 0x3f624924 ;  /* 0x3f62492400077882 */ /* 0x000fcc0000000000 */
[----:B------:R-:W-:Y:S01]  /*0550*/  DFMA R8, R16, R8, UR6 ;  /* 0x0000000610087e2b */ /* 0x000fe20008000008 */
[----:B------:R-:W-:Y:S01]  /*0560*/  UMOV UR6, 0x99999dfb ;  /* 0x99999dfb00067882 */ /* 0x000fe20000000000 */
[----:B------:R-:W-:-:S06]  /*0570*/  UMOV UR7, 0x3f899999 ;  /* 0x3f89999900077882 */ /* 0x000fcc0000000000 */
[----:B------:R-:W-:Y:S01]  /*0580*/  DFMA R18, R16, R8, UR6 ;  /* 0x0000000610127e2b */ /* 0x000fe20008000008 */
[----:B------:R-:W-:Y:S01]  /*0590*/  UMOV UR6, 0x55555555 ;  /* 0x5555555500067882 */ /* 0x000fe20000000000 */
[----:B------:R-:W-:-:S06]  /*05a0*/  UMOV UR7, 0x3fb55555 ;  /* 0x3fb5555500077882 */ /* 0x000fcc0000000000 */
[----:B------:R-:W-:-:S08]  /*05b0*/  DFMA R8, R16, R18, UR6 ;  /* 0x0000000610087e2b */ /* 0x000fd00008000012 */
[----:B------:R-:W-:Y:S01]  /*05c0*/  DADD R24, -R8, UR6 ;  /* 0x0000000608187e29 */ /* 0x000fe20008000100 */
[----:B------:R-:W-:Y:S01]  /*05d0*/  UMOV UR6, 0xb9e7b0 ;  /* 0x00b9e7b000067882 */ /* 0x000fe20000000000 */
[----:B------:R-:W-:-:S06]  /*05e0*/  UMOV UR7, 0x3c46a4cb ;  /* 0x3c46a4cb00077882 */ /* 0x000fcc0000000000 */
[----:B------:R-:W-:Y:S02]  /*05f0*/  DFMA R20, R16, R18, R24 ;  /* 0x000000121014722b */ /* 0x000fe40000000018 */
[C---:B------:R-:W-:Y:S01]  /*0600*/  DMUL R16, R6.reuse, R12 ;  /* 0x0000000c06107228 */ /* 0x040fe20000000000 */
[----:B------:R-:W-:Y:S01]  /*0610*/  VIADD R19, R15, 0x100000 ;  /* 0x001000000f137836 */ /* 0x000fe20000000000 */
[----:B------:R-:W-:Y:S01]  /*0620*/  DFMA R24, R6, R6, -R12 ;  /* 0x000000060618722b */ /* 0x000fe2000000080c */
[----:B------:R-:W-:-:S03]  /*0630*/  MOV R18, R14 ;  /* 0x0000000e00127202 */ /* 0x000fc60000000f00 */
[----:B------:R-:W-:Y:S01]  /*0640*/  DADD R20, R20, -UR6 ;  /* 0x8000000614147e29 */ /* 0x000fe20008000000 */
[----:B------:R-:W-:Y:S01]  /*0650*/  UMOV UR6, 0x80000000 ;  /* 0x8000000000067882 */ /* 0x000fe20000000000 */
[C---:B------:R-:W-:Y:S01]  /*0660*/  DFMA R26, R6.reuse, R12, -R16 ;  /* 0x0000000c061a722b */ /* 0x040fe20000000810 */
[----:B------:R-:W-:Y:S01]  /*0670*/  UMOV UR7, 0x43300000 ;  /* 0x4330000000077882 */ /* 0x000fe20000000000 */
[----:B------:R-:W-:-:S04]  /*0680*/  DFMA R24, R6, R18, R24 ;  /* 0x000000120618722b */ /* 0x000fc80000000018 */
[----:B------:R-:W-:Y:S02]  /*0690*/  DADD R18, R8, R20 ;  /* 0x0000000008127229 */ /* 0x000fe40000000014 */
[----:B------:R-:W-:-:S06]  /*06a0*/  DFMA R26, R14, R12, R26 ;  /* 0x0000000c0e1a722b */ /* 0x000fcc000000001a */
[----:B------:R-:W-:Y:S02]  /*06b0*/  DMUL R12, R18, R16 ;  /* 0x00000010120c7228 */ /* 0x000fe40000000000 */
[----:B------:R-:W-:Y:S02]  /*06c0*/  DFMA R24, R6, R24, R26 ;  /* 0x000000180618722b */ /* 0x000fe4000000001a */
[----:B------:R-:W-:-:S04]  /*06d0*/  DADD R26, R8, -R18 ;  /* 0x00000000081a7229 */ /* 0x000fc80000000812 */
[----:B------:R-:W-:-:S04]  /*06e0*/  DFMA R8, R18, R16, -R12 ;  /* 0x000000101208722b */ /* 0x000fc8000000080c */
[----:B------:R-:W-:-:S04]  /*06f0*/  DADD R26, R20, R26 ;  /* 0x00000000141a7229 */ /* 0x000fc8000000001a */
[----:B------:R-:W-:-:S08]  /*0700*/  DFMA R8, R18, R24, R8 ;  /* 0x000000181208722b */ /* 0x000fd00000000008 */
[----:B------:R-:W-:-:S08]  /*0710*/  DFMA R26, R26, R16, R8 ;  /* 0x000000101a1a722b */ /* 0x000fd00000000008 */
[----:B------:R-:W-:-:S08]  /*0720*/  DADD R16, R12, R26 ;  /* 0x000000000c107229 */ /* 0x000fd0000000001a */
[--C-:B------:R-:W-:Y:S02]  /*0730*/  DADD R8, R6, R16.reuse ;  /* 0x0000000006087229 */ /* 0x100fe40000000010 */
[----:B------:R-:W-:-:S06]  /*0740*/  DADD R12, R12, -R16 ;  /* 0x000000000c0c7229 */ /* 0x000fcc0000000810 */
[----:B------:R-:W-:Y:S02]  /*0750*/  DADD R6, R6, -R8 ;  /* 0x0000000006067229 */ /* 0x000fe40000000808 */
[----:B------:R-:W-:-:S06]  /*0760*/  DADD R12, R26, R12 ;  /* 0x000000001a0c7229 */ /* 0x000fcc000000000c */
[----:B------:R-:W-:-:S08]  /*0770*/  DADD R6, R16, R6 ;  /* 0x0000000010067229 */ /* 0x000fd00000000006 */
[----:B------:R-:W-:-:S08]  /*0780*/  DADD R6, R12, R6 ;  /* 0x000000000c067229 */ /* 0x000fd00000000006 */
[----:B------:R-:W-:Y:S02]  /*0790*/  DADD R6, R14, R6 ;  /* 0x000000000e067229 */ /* 0x000fe40000000006 */
[----:B------:R-:W-:Y:S01]  /*07a0*/  DADD R14, R4, -UR6 ;  /* 0x80000006040e7e29 */ /* 0x000fe20008000000 */
[----:B------:R-:W-:Y:S01]  /*07b0*/  UMOV UR6, 0xfefa39ef ;  /* 0xfefa39ef00067882 */ /* 0x000fe20000000000 */
[----:B------:R-:W-:-:S04]  /*07c0*/  UMOV UR7, 0x3fe62e42 ;  /* 0x3fe62e4200077882 */ /* 0x000fc80000000000 */
[----:B------:R-:W-:-:S08]  /*07d0*/  DADD R12, R8, R6 ;  /* 0x00000000080c7229 */ /* 0x000fd00000000006 */
[--C-:B------:R-:W-:Y:S02]  /*07e0*/  DFMA R4, R14, UR6, R12.reuse ;  /* 0x000000060e047c2b */ /* 0x100fe4000800000c */
[----:B------:R-:W-:-:S06]  /*07f0*/  DADD R8, R8, -R12 ;  /* 0x0000000008087229 */ /* 0x000fcc000000080c */
[----:B------:R-:W-:Y:S02]  /*0800*/  DFMA R16, R14, -UR6, R4 ;  /* 0x800000060e107c2b */ /* 0x000fe40008000004 */
[----:B------:R-:W-:-:S06]  /*0810*/  DADD R8, R6, R8 ;  /* 0x0000000006087229 */ /* 0x000fcc0000000008 */
[----:B------:R-:W-:-:S08]  /*0820*/  DADD R16, -R12, R16 ;  /* 0x000000000c107229 */ /* 0x000fd00000000110 */
[----:B------:R-:W-:-:S08]  /*0830*/  DADD R8, R8, -R16 ;  /* 0x0000000008087229 */ /* 0x000fd00000000810 */
[----:B------:R-:W-:-:S08]  /*0840*/  DFMA R8, R14, UR8, R8 ;  /* 0x000000080e087c2b */ /* 0x000fd00008000008 */
[----:B------:R-:W-:-:S08]  /*0850*/  DADD R6, R4, R8 ;  /* 0x0000000004067229 */ /* 0x000fd00000000008 */
[----:B------:R-:W-:Y:S02]  /*0860*/  DADD R12, R4, -R6 ;  /* 0x00000000040c7229 */ /* 0x000fe40000000806 */
[----:B------:R-:W-:-:S06]  /*0870*/  DMUL R4, R6, 2 ;  /* 0x4000000006047828 */ /* 0x000fcc0000000000 */
[----:B------:R-:W-:Y:S02]  /*0880*/  DADD R12, R8, R12 ;  /* 0x00000000080c7229 */ /* 0x000fe4000000000c */
[----:B------:R-:W-:Y:S01]  /*0890*/  DFMA R6, R6, 2, -R4 ;  /* 0x400000000606782b */ /* 0x000fe20000000804 */
[----:B------:R-:W-:Y:S01]  /*08a0*/  MOV R8, 0x652b82fe ;  /* 0x652b82fe00087802 */ /* 0x000fe20000000f00 */
[----:B------:R-:W-:-:S06]  /*08b0*/  IMAD.MOV.U32 R9, RZ, RZ, 0x3ff71547 ;  /* 0x3ff71547ff097424 */ /* 0x000fcc00078e00ff */
[----:B------:R-:W-:-:S08]  /*08c0*/  DFMA R12, R12, 2, R6 ;  /* 0x400000000c0c782b */ /* 0x000fd00000000006 */
[----:B------:R-:W-:-:S08]  /*08d0*/  DADD R6, R4, R12 ;  /* 0x0000000004067229 */ /* 0x000fd0000000000c */
[----:B------:R-:W-:Y:S02]  /*08e0*/  DFMA R8, R6, R8, 6.75539944105574400000e+15 ;  /* 0x433800000608742b */ /* 0x000fe40000000008 */
[----:B------:R-:W-:Y:S01]  /*08f0*/  FSETP.GEU.AND P0, PT, |R7|, 4.1917929649353027344, PT ;  /* 0x4086232b0700780b */ /* 0x000fe20003f0e200 */
[----:B------:R-:W-:-:S05]  /*0900*/  DADD R4, R4, -R6 ;  /* 0x0000000004047229 */ /* 0x000fca0000000806 */
[----:B------:R-:W-:-:S03]  /*0910*/  DADD R14, R8, -6.75539944105574400000e+15 ;  /* 0xc3380000080e7429 */ /* 0x000fc60000000000 */
[----:B------:R-:W-:-:S05]  /*0920*/  DADD R12, R12, R4 ;  /* 0x000000000c0c7229 */ /* 0x000fca0000000004 */
[----:B------:R-:W-:Y:S01]  /*0930*/  DFMA R16, R14, -UR6, R6 ;  /* 0x800000060e107c2b */ /* 0x000fe20008000006 */
[----:B------:R-:W-:Y:S01]  /*0940*/  UMOV UR6, 0x3b39803f ;  /* 0x3b39803f00067882 */ /* 0x000fe20000000000 */
[----:B------:R-:W-:-:S06]  /*0950*/  UMOV UR7, 0x3c7abc9e ;  /* 0x3c7abc9e00077882 */ /* 0x000fcc0000000000 */
[----:B------:R-:W-:Y:S01]  /*0960*/  DFMA R14, R14, -UR6, R16 ;  /* 0x800000060e0e7c2b */ /* 0x000fe20008000010 */
[----:B------:R-:W-:Y:S01]  /*0970*/  UMOV UR6, 0x69ce2bdf ;  /* 0x69ce2bdf00067882 */ /* 0x000fe20000000000 */
[----:B------:R-:W-:Y:S01]  /*0980*/  IMAD.MOV.U32 R16, RZ, RZ, -0x35dec16 ;  /* 0xfca213eaff107424 */ /* 0x000fe200078e00ff */
[----:B------:R-:W-:Y:S01]  /*0990*/  UMOV UR7, 0x3e5ade15 ;  /* 0x3e5ade1500077882 */ /* 0x000fe20000000000 */
[----:B------:R-:W-:-:S06]  /*09a0*/  IMAD.MOV.U32 R17, RZ, RZ, 0x3e928af3 ;  /* 0x3e928af3ff117424 */ /* 0x000fcc00078e00ff */
[----:B------:R-:W-:Y:S01]  /*09b0*/  DFMA R16, R14, UR6, R16 ;  /* 0x000000060e107c2b */ /* 0x000fe20008000010 */
        /* <DEDUP_REMOVED lines=24> */
[----:B------:R-:W-:-:S08]  /*0b40*/  DFMA R16, R14, R16, 1 ;  /* 0x3ff000000e10742b */ /* 0x000fd00000000010 */
[----:B------:R-:W-:-:S10]  /*0b50*/  DFMA R14, R14, R16, 1 ;  /* 0x3ff000000e0e742b */ /* 0x000fd40000000010 */
[----:B------:R-:W-:Y:S01]  /*0b60*/  LEA R5, R8, R15, 0x14 ;  /* 0x0000000f08057211 */ /* 0x000fe200078ea0ff */
[----:B------:R-:W-:Y:S01]  /*0b70*/  IMAD.MOV.U32 R4, RZ, RZ, R14 ;  /* 0x000000ffff047224 */ /* 0x000fe200078e000e */
[----:B------:R-:W-:Y:S06]  /*0b80*/  @!P0 BRA `(.L_x_3) ;  /* 0x0000000000308947 */ /* 0x000fec0003800000 */
[----:B------:R-:W-:Y:S01]  /*0b90*/  FSETP.GEU.AND P1, PT, |R7|, 4.2275390625, PT ;  /* 0x408748000700780b */ /* 0x000fe20003f2e200 */
[C---:B------:R-:W-:Y:S02]  /*0ba0*/  DADD R16, R6.reuse, +INF ;  /* 0x7ff0000006107429 */ /* 0x040fe40000000000 */
[----:B------:R-:W-:-:S08]  /*0bb0*/  DSETP.GEU.AND P0, PT, R6, RZ, PT ;  /* 0x000000ff0600722a */ /* 0x000fd00003f0e000 */
[----:B------:R-:W-:Y:S02]  /*0bc0*/  FSEL R5, R17, RZ, P0 ;  /* 0x000000ff11057208 */ /* 0x000fe40000000000 */
[----:B------:R-:W-:-:S04]  /*0bd0*/  @!P1 LEA.HI R4, R8, R8, RZ, 0x1 ;  /* 0x0000000808049211 */ /* 0x000fc800078f08ff */
[----:B------:R-:W-:Y:S02]  /*0be0*/  @!P1 SHF.R.S32.HI R7, RZ, 0x1, R4 ;  /* 0x00000001ff079819 */ /* 0x000fe40000011404 */
[----:B------:R-:W-:-:S03]  /*0bf0*/  FSEL R4, R16, RZ, P0 ;  /* 0x000000ff10047208 */ /* 0x000fc60000000000 */
[----:B------:R-:W-:Y:S02]  /*0c00*/  @!P1 IMAD.IADD R6, R8, 0x1, -R7 ;  /* 0x0000000108069824 */ /* 0x000fe400078e0a07 */
[----:B------:R-:W-:-:S03]  /*0c10*/  @!P1 IMAD R15, R7, 0x100000, R15 ;  /* 0x00100000070f9824 */ /* 0x000fc600078e020f */
[----:B------:R-:W-:Y:S02]  /*0c20*/  @!P1 LEA R7, R6, 0x3ff00000, 0x14 ;  /* 0x3ff0000006079811 */ /* 0x000fe400078ea0ff */
[----:B------:R-:W-:-:S06]  /*0c30*/  @!P1 MOV R6, RZ ;  /* 0x000000ff00069202 */ /* 0x000fcc0000000f00 */
[----:B------:R-:W-:-:S11]  /*0c40*/  @!P1 DMUL R4, R14, R6 ;  /* 0x000000060e049228 */ /* 0x000fd60000000000 */
.L_x_3:
[----:B------:R-:W-:Y:S02]  /*0c50*/  DFMA R6, R12, R4, R4 ;  /* 0x000000040c06722b */ /* 0x000fe40000000004 */
[----:B------:R-:W-:-:S08]  /*0c60*/  DSETP.NEU.AND P0, PT, |R4|, +INF , PT ;  /* 0x7ff000000400742a */ /* 0x000fd00003f0d200 */
[----:B------:R-:W-:Y:S01]  /*0c70*/  FSEL R8, R4, R6, !P0 ;  /* 0x0000000604087208 */ /* 0x000fe20004000000 */
[----:B------:R-:W-:Y:S01]  /*0c80*/  IMAD.MOV.U32 R4, RZ, RZ, R0 ;  /* 0x000000ffff047224 */ /* 0x000fe200078e0000 */
[----:B------:R-:W-:Y:S01]  /*0c90*/  FSEL R9, R5, R7, !P0 ;  /* 0x0000000705097208 */ /* 0x000fe20004000000 */
[----:B------:R-:W-:-:S04]  /*0ca0*/  IMAD.MOV.U32 R5, RZ, RZ, 0x0 ;  /* 0x00000000ff057424 */ /* 0x000fc800078e00ff */
[----:B------:R-:W-:Y:S05]  /*0cb0*/  RET.REL.NODEC R4 `(_Z8dsigmoidPdPKd) ;  /* 0xfffffff004d07950 */ /* 0x000fea0003c3ffff */
.L_x_4:
[----:B------:R-:W-:-:S00]  /*0cc0*/  BRA `(.L_x_4) ;  /* 0xfffffffc00fc7947 */ /* 0x000fc0000383ffff */
[----:B------:R-:W-:-:S00]  /*0cd0*/  NOP ;  /* 0x0000000000007918 */ /* 0x000fc00000000000 */
        /* <DEDUP_REMOVED lines=10> */
.L_x_29:


//--------------------- .text._Z7sigmoidPdPKd     --------------------------
	.section	.text._Z7sigmoidPdPKd,"ax",@progbits
	.align	128
        .global         _Z7sigmoidPdPKd
        .type           _Z7sigmoidPdPKd,@function
        .size           _Z7sigmoidPdPKd,(.L_x_32 - _Z7sigmoidPdPKd)
        .other          _Z7sigmoidPdPKd,@"STO_CUDA_ENTRY STV_DEFAULT"
_Z7sigmoidPdPKd:
.text._Z7sigmoidPdPKd:
[----:B------:R-:W-:Y:S01]  /*0000*/  LDC R1, c[0x0][0x37c] ;  /* 0x0000df00ff017b82 */ /* 0x000fe20000000800 */
[----:B------:R-:W0:Y:S07]  /*0010*/  S2R R0, SR_TID.X ;  /* 0x0000000000007919 */ /* 0x000e2e0000002100 */
[----:B------:R-:W0:Y:S01]  /*0020*/  LDC.64 R2, c[0x0][0x388] ;  /* 0x0000e200ff027b82 */ /* 0x000e220000000a00 */
[----:B------:R-:W1:Y:S01]  /*0030*/  LDCU.64 UR4, c[0x0][0x358] ;  /* 0x00006b00ff0477ac */ /* 0x000e620008000a00 */
[----:B0-----:R-:W-:-:S06]  /*0040*/  IMAD.WIDE.U32 R2, R0, 0x8, R2 ;  /* 0x0000000800027825 */ /* 0x001fcc00078e0002 */
[----:B-1----:R-:W2:Y:S01]  /*0050*/  LDG.E.64 R2, desc[UR4][R2.64] ;  /* 0x0000000402027981 */ /* 0x002ea2000c1e1b00 */
[----:B------:R-:W-:Y:S01]  /*0060*/  UMOV UR6, 0x24dd2f1a ;  /* 0x24dd2f1a00067882 */ /* 0x000fe20000000000 */
[----:B------:R-:W-:Y:S01]  /*0070*/  UMOV UR7, 0x3fe4f922 ;  /* 0x3fe4f92200077882 */ /* 0x000fe20000000000 */
[----:B------:R-:W-:Y:S01]  /*0080*/  BSSY.RECONVERGENT B0, `(.L_x_5) ;  /* 0x0000061000007945 */ /* 0x000fe20003800200 */
[----:B--2---:R-:W-:Y:S01]  /*0090*/  LOP3.LUT R5, R3, 0x7fffffff, RZ, 0xc0, !PT ;  /* 0x7fffffff03057812 */ /* 0x004fe200078ec0ff */
[----:B------:R-:W-:-:S06]  /*00a0*/  IMAD.MOV.U32 R4, RZ, RZ, R2 ;  /* 0x000000ffff047224 */ /* 0x000fcc00078e0002 */
[----:B------:R-:W-:-:S14]  /*00b0*/  DSETP.GE.AND P0, PT, R4, UR6, PT ;  /* 0x0000000604007e2a */ /* 0x000fdc000bf06000 */
[----:B------:R-:W-:Y:S05]  /*00c0*/  @!P0 BRA `(.L_x_6) ;  /* 0x0000000000e48947 */ /* 0x000fea0003800000 */
[----:B------:R-:W-:Y:S01]  /*00d0*/  DADD R8, R4, R4 ;  /* 0x0000000004087229 */ /* 0x000fe20000000004 */
[----:B------:R-:W-:Y:S01]  /*00e0*/  UMOV UR6, 0xfefa39ef ;  /* 0xfefa39ef00067882 */ /* 0x000fe20000000000 */
[----:B------:R-:W-:Y:S01]  /*00f0*/  UMOV UR7, 0x3fe62e42 ;  /* 0x3fe62e4200077882 */ /* 0x000fe20000000000 */
[----:B------:R-:W-:Y:S01]  /*0100*/  IMAD.MOV.U32 R10, RZ, RZ, -0x7649667 ;  /* 0xf89b6999ff0a7424 */ /* 0x000fe200078e00ff */
[----:B------:R-:W-:Y:S02]  /*0110*/  MOV R11, 0x3e928a27 ;  /* 0x3e928a27000b7802 */ /* 0x000fe40000000f00 */
[----:B------:R-:W0:Y:S01]  /*0120*/  F2F.F32.F64 R2, R8 ;  /* 0x0000000800027310 */ /* 0x000e220000301000 */
[----:B------:R-:W-:Y:S01]  /*0130*/  ISETP.GT.U32.AND P0, PT, R5, 0x40330fc1, PT ;  /* 0x40330fc10500780c */ /* 0x000fe20003f04070 */
[----:B0-----:R-:W-:-:S06]  /*0140*/  FMUL R2, R2, 1.4426950216293334961 ;  /* 0x3fb8aa3b02027820 */ /* 0x001fcc0000400000 */
[----:B------:R-:W0:Y:S08]  /*0150*/  FRND R2, R2 ;  /* 0x0000000200027307 */ /* 0x000e300000201000 */
[----:B0-----:R0:W1:Y:S08]  /*0160*/  F2F.F64.F32 R6, R2 ;  /* 0x0000000200067310 */ /* 0x0010700000201800 */
[----:B0-----:R-:W0:Y:S01]  /*0170*/  MUFU.EX2 R2, R2 ;  /* 0x0000000200027308 */ /* 0x001e220000000800 */
[----:B-1----:R-:W-:Y:S01]  /*0180*/  DFMA R6, R6, -UR6, R8 ;  /* 0x8000000606067c2b */ /* 0x002fe20008000008 */
[----:B------:R-:W-:Y:S01]  /*0190*/  UMOV UR6, 0xa4741b81 ;  /* 0xa4741b8100067882 */ /* 0x000fe20000000000 */
[----:B------:R-:W-:-:S06]  /*01a0*/  UMOV UR7, 0x3e5ae904 ;  /* 0x3e5ae90400077882 */ /* 0x000fcc0000000000 */
[C---:B------:R-:W-:Y:S01]  /*01b0*/  DFMA R10, R6.reuse, UR6, R10 ;  /* 0x00000006060a7c2b */ /* 0x040fe2000800000a */
[----:B------:R-:W-:Y:S01]  /*01c0*/  UMOV UR6, 0x15ff7e07 ;  /* 0x15ff7e0700067882 */ /* 0x000fe20000000000 */
[----:B------:R-:W-:Y:S01]  /*01d0*/  UMOV UR7, 0x3ec71de7 ;  /* 0x3ec71de700077882 */ /* 0x000fe20000000000 */
[----:B0-----:R-:W0:Y:S05]  /*01e0*/  F2F.F64.F32 R8, R2 ;  /* 0x0000000200087310 */ /* 0x001e2a0000201800 */
[----:B------:R-:W-:Y:S01]  /*01f0*/  DFMA R10, R6, R10, UR6 ;  /* 0x00000006060a7e2b */ /* 0x000fe2000800000a */
[----:B------:R-:W-:Y:S01]  /*0200*/  UMOV UR6, 0x6b0ac45a ;  /* 0x6b0ac45a00067882 */ /* 0x000fe20000000000 */
[----:B------:R-:W-:-:S06]  /*0210*/  UMOV UR7, 0x3efa019a ;  /* 0x3efa019a00077882 */ /* 0x000fcc0000000000 */
[----:B------:R-:W-:Y:S01]  /*0220*/  DFMA R10, R6, R10, UR6 ;  /* 0x00000006060a7e2b */ /* 0x000fe2000800000a */
[----:B------:R-:W-:Y:S01]  /*0230*/  UMOV UR6, 0x17eed94f ;  /* 0x17eed94f00067882 */ /* 0x000fe20000000000 */
[----:B------:R-:W-:Y:S01]  /*0240*/  UMOV UR7, 0x3f2a01a0 ;  /* 0x3f2a01a000077882 */ /* 0x000fe20000000000 */
[----:B0-----:R-:W-:-:S05]  /*0250*/  DADD R12, -R8, 1 ;  /* 0x3ff00000080c7429 */ /* 0x001fca0000000100 */
        /* <DEDUP_REMOVED lines=16> */
[----:B------:R-:W-:-:S08]  /*0360*/  DMUL R10, R6, R10 ;  /* 0x0000000a060a7228 */ /* 0x000fd00000000000 */
[----:B------:R-:W-:Y:S01]  /*0370*/  DFMA R10, R6, R10, R6 ;  /* 0x0000000a060a722b */ /* 0x000fe20000000006 */
[----:B------:R-:W-:-:S07]  /*0380*/  IMAD.MOV.U32 R6, RZ, RZ, RZ ;  /* 0x000000ffff067224 */ /* 0x000fce00078e00ff */
[----:B------:R-:W-:-:S08]  /*0390*/  DFMA R10, -R10, R8, R12 ;  /* 0x000000080a0a722b */ /* 0x000fd0000000010c */
[----:B------:R-:W-:-:S06]  /*03a0*/  DADD R10, -R10, 2 ;  /* 0x400000000a0a7429 */ /* 0x000fcc0000000100 */
[----:B------:R-:W0:Y:S02]  /*03b0*/  MUFU.RCP64H R7, R11 ;  /* 0x0000000b00077308 */ /* 0x000e240000001800 */
[----:B0-----:R-:W-:-:S08]  /*03c0*/  DFMA R8, -R10, R6, 1 ;  /* 0x3ff000000a08742b */ /* 0x001fd00000000106 */
[----:B------:R-:W-:-:S08]  /*03d0*/  DFMA R8, R8, R8, R8 ;  /* 0x000000080808722b */ /* 0x000fd00000000008 */
[----:B------:R-:W-:Y:S01]  /*03e0*/  DFMA R8, R6, R8, R6 ;  /* 0x000000080608722b */ /* 0x000fe20000000006 */
[----:B------:R-:W-:Y:S01]  /*03f0*/  MOV R6, 0x0 ;  /* 0x0000000000067802 */ /* 0x000fe20000000f00 */
[----:B------:R-:W-:-:S06]  /*0400*/  IMAD.MOV.U32 R7, RZ, RZ, 0x40000000 ;  /* 0x40000000ff077424 */ /* 0x000fcc00078e00ff */
[----:B------:R-:W-:-:S10]  /*0410*/  DFMA R8, R8, -R6, 1 ;  /* 0x3ff000000808742b */ /* 0x000fd40000000806 */
[----:B------:R-:W-:Y:S02]  /*0420*/  FSEL R5, R9, 1.875, !P0 ;  /* 0x3ff0000009057808 */ /* 0x000fe40004000000 */
[----:B------:R-:W-:Y:S02]  /*0430*/  FSEL R2, R8, RZ, !P0 ;  /* 0x000000ff08027208 */ /* 0x000fe40004000000 */
[----:B------:R-:W-:Y:S01]  /*0440*/  LOP3.LUT R3, R5, 0x80000000, R3, 0xb8, !PT ;  /* 0x8000000005037812 */ /* 0x000fe200078eb803 */
[----:B------:R-:W-:Y:S06]  /*0450*/  BRA `(.L_x_7) ;  /* 0x00000000008c7947 */ /* 0x000fec0003800000 */
.L_x_6:
[----:B------:R-:W-:Y:S01]  /*0460*/  DMUL R4, R2, R2 ;  /* 0x0000000202047228 */ /* 0x000fe20000000000 */
[----:B------:R-:W-:Y:S01]  /*0470*/  MOV R6, 0x420afc3d ;  /* 0x420afc3d00067802 */ /* 0x000fe20000000f00 */
[----:B------:R-:W-:Y:S01]  /*0480*/  IMAD.MOV.U32 R7, RZ, RZ, 0x3f14359f ;  /* 0x3f14359fff077424 */ /* 0x000fe200078e00ff */
[----:B------:R-:W-:Y:S01]  /*0490*/  UMOV UR6, 0xe2f5e964 ;  /* 0xe2f5e96400067882 */ /* 0x000fe20000000000 */
[----:B------:R-:W-:-:S04]  /*04a0*/  UMOV UR7, 0x3ef0bc46 ;  /* 0x3ef0bc4600077882 */ /* 0x000fc80000000000 */
[----:B------:R-:W-:Y:S01]  /*04b0*/  DFMA R6, R4, -UR6, R6 ;  /* 0x8000000604067c2b */ /* 0x000fe20008000006 */
[----:B------:R-:W-:Y:S01]  /*04c0*/  UMOV UR6, 0x728c5d84 ;  /* 0x728c5d8400067882 */ /* 0x000fe20000000000 */
[----:B------:R-:W-:-:S06]  /*04d0*/  UMOV UR7, 0x3f2df9f0 ;  /* 0x3f2df9f000077882 */ /* 0x000fcc0000000000 */
[----:B------:R-:W-:Y:S01]  /*04e0*/  DFMA R6, R4, R6, -UR6 ;  /* 0x8000000604067e2b */ /* 0x000fe20008000006 */
[----:B------:R-:W-:Y:S01]  /*04f0*/  UMOV UR6, 0xcec4f033 ;  /* 0xcec4f03300067882 */ /* 0x000fe20000000000 */
[----:B------:R-:W-:-:S06]  /*0500*/  UMOV UR7, 0x3f4337d1 ;  /* 0x3f4337d100077882 */ /* 0x000fcc0000000000 */
[----:B------:R-:W-:Y:S01]  /*0510*/  DFMA R6, R4, R6, UR6 ;  /* 0x0000000604067e2b */ /* 0x000fe20008000006 */
        /* <DEDUP_REMOVED lines=20> */
[----:B------:R-:W-:-:S08]  /*0660*/  DFMA R6, R4, R6, -UR6 ;  /* 0x8000000604067e2b */ /* 0x000fd00008000006 */
[----:B------:R-:W-:-:S08]  /*0670*/  DFMA R6, R4, R6, RZ ;  /* 0x000000060406722b */ /* 0x000fd000000000ff */
[----:B------:R-:W-:-:S11]  /*0680*/  DFMA R2, R2, R6, R2 ;  /* 0x000000060202722b */ /* 0x000fd60000000002 */
.L_x_7:
[----:B------:R-:W-:Y:S05]  /*0690*/  BSYNC.RECONVERGENT B0 ;  /* 0x0000000000007941 */ /* 0x000fea0003800200 */
.L_x_5:
[----:B------:R-:W0:Y:S02]  /*06a0*/  LDC.64 R4, c[0x0][0x380] ;  /* 0x0000e000ff047b82 */ /* 0x000e240000000a00 */
[----:B0-----:R-:W-:-:S05]  /*06b0*/  IMAD.WIDE.U32 R4, R0, 0x8, R4 ;  /* 0x0000000800047825 */ /* 0x001fca00078e0004 */
[----:B------:R-:W-:Y:S01]  /*06c0*/  STG.E.64 desc[UR4][R4.64], R2 ;  /* 0x0000000204007986 */ /* 0x000fe2000c101b04 */
[----:B------:R-:W-:Y:S05]  /*06d0*/  EXIT ;  /* 0x000000000000794d */ /* 0x000fea0003800000 */
.L_x_8:
        /* <DEDUP_REMOVED lines=10> */
.L_x_32:


//--------------------- .text._Z19dcross_entropy_lossPdPKdS1_j --------------------------
	.section	.text._Z19dcross_entropy_lossPdPKdS1_j,"ax",@progbits
	.align	128
        .global         _Z19dcross_entropy_lossPdPKdS1_j
        .type           _Z19dcross_entropy_lossPdPKdS1_j,@function
        .size           _Z19dcross_entropy_lossPdPKdS1_j,(.L_x_30 - _Z19dcross_entropy_lossPdPKdS1_j)
        .other          _Z19dcross_entropy_lossPdPKdS1_j,@"STO_CUDA_ENTRY STV_DEFAULT"
_Z19dcross_entropy_lossPdPKdS1_j:
.text._Z19dcross_entropy_lossPdPKdS1_j:
[----:B------:R-:W-:Y:S01]  /*0000*/  LDC R1, c[0x0][0x37c] ;  /* 0x0000df00ff017b82 */ /* 0x000fe20000000800 */
[----:B------:R-:W0:Y:S07]  /*0010*/  S2R R0, SR_TID.X ;  /* 0x0000000000007919 */ /* 0x000e2e0000002100 */
[----:B------:R-:W0:Y:S01]  /*0020*/  LDC.64 R2, c[0x0][0x388] ;  /* 0x0000e200ff027b82 */ /* 0x000e220000000a00 */
[----:B------:R-:W1:Y:S01]  /*0030*/  LDCU.64 UR4, c[0x0][0x358] ;  /* 0x00006b00ff0477ac */ /* 0x000e620008000a00 */
[----:B------:R-:W2:Y:S06]  /*0040*/  LDCU UR6, c[0x0][0x398] ;  /* 0x00007300ff0677ac */ /* 0x000eac0008000800 */
[----:B------:R-:W3:Y:S01]  /*0050*/  LDC.64 R8, c[0x0][0x390] ;  /* 0x0000e400ff087b82 */ /* 0x000ee20000000a00 */
[----:B0-----:R-:W-:-:S04]  /*0060*/  IMAD.WIDE.U32 R2, R0, 0x8, R2 ;  /* 0x0000000800027825 */ /* 0x001fc800078e0002 */
[----:B---3--:R-:W-:Y:S02]  /*0070*/  IMAD.WIDE.U32 R8, R0, 0x8, R8 ;  /* 0x0000000800087825 */ /* 0x008fe400078e0008 */
[----:B-1----:R-:W3:Y:S04]  /*0080*/  LDG.E.64 R2, desc[UR4][R2.64] ;  /* 0x0000000402027981 */ /* 0x002ee8000c1e1b00 */
[----:B------:R-:W3:Y:S01]  /*0090*/  LDG.E.64 R6, desc[UR4][R8.64] ;  /* 0x0000000408067981 */ /* 0x000ee2000c1e1b00 */
[----:B--2---:R-:W0:Y:S01]  /*00a0*/  I2F.F64.U32 R4, UR6 ;  /* 0x0000000600047d12 */ /* 0x004e220008201800 */
[----:B------:R-:W-:Y:S01]  /*00b0*/  IMAD.MOV.U32 R10, RZ, RZ, 0x1 ;  /* 0x00000001ff0a7424 */ /* 0x000fe200078e00ff */
[----:B------:R-:W-:Y:S06]  /*00c0*/  BSSY.RECONVERGENT B0, `(.L_x_9) ;  /* 0x0000011000007945 */ /* 0x000fec0003800200 */
[----:B0-----:R-:W0:Y:S02]  /*00d0*/  MUFU.RCP64H R11, R5 ;  /* 0x00000005000b7308 */ /* 0x001e240000001800 */
[----:B0-----:R-:W-:-:S08]  /*00e0*/  DFMA R12, -R4, R10, 1 ;  /* 0x3ff00000040c742b */ /* 0x001fd0000000010a */
[----:B------:R-:W-:-:S08]  /*00f0*/  DFMA R12, R12, R12, R12 ;  /* 0x0000000c0c0c722b */ /* 0x000fd0000000000c */
[----:B------:R-:W-:-:S08]  /*0100*/  DFMA R12, R10, R12, R10 ;  /* 0x0000000c0a0c722b */ /* 0x000fd0000000000a */
[----:B------:R-:W-:-:S08]  /*0110*/  DFMA R10, -R4, R12, 1 ;  /* 0x3ff00000040a742b */ /* 0x000fd0000000010c */
[----:B------:R-:W-:Y:S02]  /*0120*/  DFMA R10, R12, R10, R12 ;  /* 0x0000000a0c0a722b */ /* 0x000fe4000000000c */
[----:B---3--:R-:W-:-:S08]  /*0130*/  DADD R6, R2, -R6 ;  /* 0x0000000002067229 */ /* 0x008fd00000000806 */
[----:B------:R-:W-:Y:S02]  /*0140*/  DMUL R2, R6, R10 ;  /* 0x0000000a06027228 */ /* 0x000fe40000000000 */
[----:B------:R-:W-:-:S06]  /*0150*/  FSETP.GEU.AND P1, PT, |R7|, 6.5827683646048100446e-37, PT ;  /* 0x036000000700780b */ /* 0x000fcc0003f2e200 */
[----:B------:R-:W-:-:S08]  /*0160*/  DFMA R8, -R4, R2, R6 ;  /* 0x000000020408722b */ /* 0x000fd00000000106 */
[----:B------:R-:W-:-:S10]  /*0170*/  DFMA R2, R10, R8, R2 ;  /* 0x000000080a02722b */ /* 0x000fd40000000002 */
[----:B------:R-:W-:-:S05]  /*0180*/  FFMA R8, RZ, R5, R3 ;  /* 0x00000005ff087223 */ /* 0x000fca0000000003 */
[----:B------:R-:W-:-:S13]  /*0190*/  FSETP.GT.AND P0, PT, |R8|, 1.469367938527859385e-39, PT ;  /* 0x001000000800780b */ /* 0x000fda0003f04200 */
[----:B------:R-:W-:Y:S05]  /*01a0*/  @P0 BRA P1, `(.L_x_10) ;  /* 0x0000000000080947 */ /* 0x000fea0000800000 */
[----:B------:R-:W-:-:S07]  /*01b0*/  MOV R10, 0x1d0 ;  /* 0x000001d0000a7802 */ /* 0x000fce0000000f00 */
[----:B------:R-:W-:Y:S05]  /*01c0*/  CALL.REL.NOINC `($__internal_0_$__cuda_sm20_div_rn_f64_full) ;  /* 0x0000000000147944 */ /* 0x000fea0003c00000 */
.L_x_10:
[----:B------:R-:W-:Y:S05]  /*01d0*/  BSYNC.RECONVERGENT B0 ;  /* 0x0000000000007941 */ /* 0x000fea0003800200 */
.L_x_9:
[----:B------:R-:W0:Y:S02]  /*01e0*/  LDC.64 R4, c[0x0][0x380] ;  /* 0x0000e000ff047b82 */ /* 0x000e240000000a00 */
[----:B0-----:R-:W-:-:S05]  /*01f0*/  IMAD.WIDE.U32 R4, R0, 0x8, R4 ;  /* 0x0000000800047825 */ /* 0x001fca00078e0004 */
[----:B------:R-:W-:Y:S01]  /*0200*/  STG.E.64 desc[UR4][R4.64], R2 ;  /* 0x0000000204007986 */ /* 0x000fe2000c101b04 */
[----:B------:R-:W-:Y:S05]  /*0210*/  EXIT ;  /* 0x000000000000794d */ /* 0x000fea0003800000 */
        .weak           $__internal_0_$__cuda_sm20_div_rn_f64_full
        .type           $__internal_0_$__cuda_sm20_div_rn_f64_full,@function
        .size           $__internal_0_$__cuda_sm20_div_rn_f64_full,(.L_x_30 - $__internal_0_$__cuda_sm20_div_rn_f64_full)
$__internal_0_$__cuda_sm20_div_rn_f64_full:
[C---:B------:R-:W-:Y:S01]  /*0220*/  FSETP.GEU.AND P0, PT, |R5|.reuse, 1.469367938527859385e-39, PT ;  /* 0x001000000500780b */ /* 0x040fe20003f0e200 */
[----:B------:R-:W-:Y:S01]  /*0230*/  IMAD.MOV.U32 R16, RZ, RZ, 0x1 ;  /* 0x00000001ff107424 */ /* 0x000fe200078e00ff */
[----:B------:R-:W-:Y:S01]  /*0240*/  LOP3.LUT R2, R5, 0x800fffff, RZ, 0xc0, !PT ;  /* 0x800fffff05027812 */ /* 0x000fe200078ec0ff */
[----:B------:R-:W-:Y:S01]  /*0250*/  BSSY.RECONVERGENT B1, `(.L_x_11) ;  /* 0x0000055000017945 */ /* 0x000fe20003800200 */
[C---:B------:R-:W-:Y:S02]  /*0260*/  FSETP.GEU.AND P2, PT, |R7|.reuse, 1.469367938527859385e-39, PT ;  /* 0x001000000700780b */ /* 0x040fe40003f4e200 */
[----:B------:R-:W-:Y:S01]  /*0270*/  LOP3.LUT R3, R2, 0x3ff00000, RZ, 0xfc, !PT ;  /* 0x3ff0000002037812 */ /* 0x000fe200078efcff */
[----:B------:R-:W-:Y:S01]  /*0280*/  IMAD.MOV.U32 R2, RZ, RZ, R4 ;  /* 0x000000ffff027224 */ /* 0x000fe200078e0004 */
[----:B------:R-:W-:Y:S02]  /*0290*/  LOP3.LUT R11, R7, 0x7ff00000, RZ, 0xc0, !PT ;  /* 0x7ff00000070b7812 */ /* 0x000fe400078ec0ff */
[----:B------:R-:W-:-:S03]  /*02a0*/  LOP3.LUT R14, R5, 0x7ff00000, RZ, 0xc0, !PT ;  /* 0x7ff00000050e7812 */ /* 0x000fc600078ec0ff */
[----:B------:R-:W-:Y:S01]  /*02b0*/  @!P0 DMUL R2, R4, 8.98846567431157953865e+307 ;  /* 0x7fe0000004028828 */ /* 0x000fe20000000000 */
[----:B------:R-:W-:-:S03]  /*02c0*/  ISETP.GE.U32.AND P1, PT, R11, R14, PT ;  /* 0x0000000e0b00720c */ /* 0x000fc60003f26070 */
[----:B------:R-:W-:Y:S01]  /*02d0*/  @!P2 LOP3.LUT R12, R5, 0x7ff00000, RZ, 0xc0, !PT ;  /* 0x7ff00000050ca812 */ /* 0x000fe200078ec0ff */
[----:B------:R-:W-:Y:S01]  /*02e0*/  @!P2 IMAD.MOV.U32 R18, RZ, RZ, RZ ;  /* 0x000000ffff12a224 */ /* 0x000fe200078e00ff */
[----:B------:R-:W0:Y:S02]  /*02f0*/  MUFU.RCP64H R17, R3 ;  /* 0x0000000300117308 */ /* 0x000e240000001800 */
[----:B------:R-:W-:Y:S01]  /*0300*/  @!P2 ISETP.GE.U32.AND P3, PT, R11, R12, PT ;  /* 0x0000000c0b00a20c */ /* 0x000fe20003f66070 */
[----:B------:R-:W-:-:S05]  /*0310*/  IMAD.MOV.U32 R12, RZ, RZ, 0x1ca00000 ;  /* 0x1ca00000ff0c7424 */ /* 0x000fca00078e00ff */
[----:B------:R-:W-:-:S04]  /*0320*/  @!P2 SEL R13, R12, 0x63400000, !P3 ;  /* 0x634000000c0da807 */ /* 0x000fc80005800000 */
[----:B------:R-:W-:-:S04]  /*0330*/  @!P2 LOP3.LUT R13, R13, 0x80000000, R7, 0xf8, !PT ;  /* 0x800000000d0da812 */ /* 0x000fc800078ef807 */
[----:B------:R-:W-:Y:S01]  /*0340*/  @!P2 LOP3.LUT R19, R13, 0x100000, RZ, 0xfc, !PT ;  /* 0x001000000d13a812 */ /* 0x000fe200078efcff */
[----:B0-----:R-:W-:-:S08]  /*0350*/  DFMA R8, R16, -R2, 1 ;  /* 0x3ff000001008742b */ /* 0x001fd00000000802 */
[----:B------:R-:W-:-:S08]  /*0360*/  DFMA R8, R8, R8, R8 ;  /* 0x000000080808722b */ /* 0x000fd00000000008 */
[----:B------:R-:W-:Y:S01]  /*0370*/  DFMA R16, R16, R8, R16 ;  /* 0x000000081010722b */ /* 0x000fe20000000010 */
[----:B------:R-:W-:Y:S01]  /*0380*/  SEL R9, R12, 0x63400000, !P1 ;  /* 0x634000000c097807 */ /* 0x000fe20004800000 */
[----:B------:R-:W-:-:S03]  /*0390*/  IMAD.MOV.U32 R8, RZ, RZ, R6 ;  /* 0x000000ffff087224 */ /* 0x000fc600078e0006 */
[----:B------:R-:W-:-:S03]  /*03a0*/  LOP3.LUT R9, R9, 0x800fffff, R7, 0xf8, !PT ;  /* 0x800fffff09097812 */ /* 0x000fc600078ef807 */
[----:B------:R-:W-:-:S03]  /*03b0*/  DFMA R20, R16, -R2, 1 ;  /* 0x3ff000001014742b */ /* 0x000fc60000000802 */
[----:B------:R-:W-:-:S05]  /*03c0*/  @!P2 DFMA R8, R8, 2, -R18 ;  /* 0x400000000808a82b */ /* 0x000fca0000000812 */
[----:B------:R-:W-:Y:S01]  /*03d0*/  DFMA R16, R16, R20, R16 ;  /* 0x000000141010722b */ /* 0x000fe20000000010 */
[----:B------:R-:W-:Y:S02]  /*03e0*/  IMAD.MOV.U32 R21, RZ, RZ, R11 ;  /* 0x000000ffff157224 */ /* 0x000fe400078e000b */
[----:B------:R-:W-:Y:S01]  /*03f0*/  IMAD.MOV.U32 R20, RZ, RZ, R14 ;  /* 0x000000ffff147224 */ /* 0x000fe200078e000e */
[----:B------:R-:W-:Y:S02]  /*0400*/  @!P0 LOP3.LUT R20, R3, 0x7ff00000, RZ, 0xc0, !PT ;  /* 0x7ff0000003148812 */ /* 0x000fe400078ec0ff */
[----:B------:R-:W-:Y:S02]  /*0410*/  @!P2 LOP3.LUT R21, R9, 0x7ff00000, RZ, 0xc0, !PT ;  /* 0x7ff000000915a812 */ /* 0x000fe400078ec0ff */
[----:B------:R-:W-:Y:S01]  /*0420*/  DMUL R18, R16, R8 ;  /* 0x0000000810127228 */ /* 0x000fe20000000000 */
[----:B------:R-:W-:Y:S02]  /*0430*/  VIADD R22, R20, 0xffffffff ;  /* 0xffffffff14167836 */ /* 0x000fe40000000000 */
[----:B------:R-:W-:-:S05]  /*0440*/  VIADD R13, R21, 0xffffffff ;  /* 0xffffffff150d7836 */ /* 0x000fca0000000000 */
[----:B------:R-:W-:Y:S01]  /*0450*/  DFMA R14, R18, -R2, R8 ;  /* 0x80000002120e722b */ /* 0x000fe20000000008 */
[----:B------:R-:W-:-:S04]  /*0460*/  ISETP.GT.U32.AND P0, PT, R13, 0x7feffffe, PT ;  /* 0x7feffffe0d00780c */ /* 0x000fc80003f04070 */
[----:B------:R-:W-:-:S03]  /*0470*/  ISETP.GT.U32.OR P0, PT, R22, 0x7feffffe, P0 ;  /* 0x7feffffe1600780c */ /* 0x000fc60000704470 */
[----:B------:R-:W-:-:S10]  /*0480*/  DFMA R14, R16, R14, R18 ;  /* 0x0000000e100e722b */ /* 0x000fd40000000012 */
[----:B------:R-:W-:Y:S05]  /*0490*/  @P0 BRA `(.L_x_12) ;  /* 0x00000000006c0947 */ /* 0x000fea0003800000 */
[----:B------:R-:W-:-:S04]  /*04a0*/  LOP3.LUT R16, R5, 0x7ff00000, RZ, 0xc0, !PT ;  /* 0x7ff0000005107812 */ /* 0x000fc800078ec0ff */
[CC--:B------:R-:W-:Y:S02]  /*04b0*/  VIADDMNMX R6, R11.reuse, -R16.reuse, 0xb9600000, !PT ;  /* 0xb96000000b067446 */ /* 0x0c0fe40007800910 */
[----:B------:R-:W-:Y:S02]  /*04c0*/  ISETP.GE.U32.AND P0, PT, R11, R16, PT ;  /* 0x000000100b00720c */ /* 0x000fe40003f06070 */
[----:B------:R-:W-:Y:S02]  /*04d0*/  VIMNMX R6, PT, PT, R6, 0x46a00000, PT ;  /* 0x46a0000006067848 */ /* 0x000fe40003fe0100 */
[----:B------:R-:W-:-:S05]  /*04e0*/  SEL R11, R12, 0x63400000, !P0 ;  /* 0x634000000c0b7807 */ /* 0x000fca0004000000 */
[----:B------:R-:W-:Y:S02]  /*04f0*/  IMAD.IADD R11, R6, 0x1, -R11 ;  /* 0x00000001060b7824 */ /* 0x000fe400078e0a0b */
[----:B------:R-:W-:Y:S02]  /*0500*/  IMAD.MOV.U32 R6, RZ, RZ, RZ ;  /* 0x000000ffff067224 */ /* 0x000fe400078e00ff */
[----:B------:R-:W-:-:S06]  /*0510*/  VIADD R7, R11, 0x7fe00000 ;  /* 0x7fe000000b077836 */ /* 0x000fcc0000000000 */
[----:B------:R-:W-:-:S10]  /*0520*/  DMUL R12, R14, R6 ;  /* 0x000000060e0c7228 */ /* 0x000fd40000000000 */
[----:B------:R-:W-:-:S13]  /*0530*/  FSETP.GTU.AND P0, PT, |R13|, 1.469367938527859385e-39, PT ;  /* 0x001000000d00780b */ /* 0x000fda0003f0c200 */
[----:B------:R-:W-:Y:S05]  /*0540*/  @P0 BRA `(.L_x_13) ;  /* 0x0000000000940947 */ /* 0x000fea0003800000 */
[----:B------:R-:W-:Y:S01]  /*0550*/  DFMA R2, R14, -R2, R8 ;  /* 0x800000020e02722b */ /* 0x000fe20000000008 */
[----:B------:R-:W-:-:S09]  /*0560*/  IMAD.MOV.U32 R6, RZ, RZ, RZ ;  /* 0x000000ffff067224 */ /* 0x000fd200078e00ff */
[C---:B------:R-:W-:Y:S02]  /*0570*/  FSETP.NEU.AND P0, PT, R3.reuse, RZ, PT ;  /* 0x000000ff0300720b */ /* 0x040fe40003f0d000 */
[----:B------:R-:W-:-:S04]  /*0580*/  LOP3.LUT R5, R3, 0x80000000, R5, 0x48, !PT ;  /* 0x8000000003057812 */ /* 0x000fc800078e4805 */
[----:B------:R-:W-:-:S07]  /*0590*/  LOP3.LUT R7, R5, R7, RZ, 0xfc, !PT ;  /* 0x0000000705077212 */ /* 0x000fce00078efcff */
[----:B------:R-:W-:Y:S05]  /*05a0*/  @!P0 BRA `(.L_x_13) ;  /* 0x00000000007c8947 */ /* 0x000fea0003800000 */
[----:B------:R-:W-:Y:S01]  /*05b0*/  IMAD.MOV R3, RZ, RZ, -R11 ;  /* 0x000000ffff037224 */ /* 0x000fe200078e0a0b */
[----:B------:R-:W-:Y:S01]  /*05c0*/  DMUL.RP R6, R14, R6 ;  /* 0x000000060e067228 */ /* 0x000fe20000008000 */
[----:B------:R-:W-:Y:S01]  /*05d0*/  IMAD.MOV.U32 R2, RZ, RZ, RZ ;  /* 0x000000ffff027224 */ /* 0x000fe200078e00ff */
[----:B------:R-:W-:-:S05]  /*05e0*/  IADD3 R11, PT, PT, -R11, -0x43300000, RZ ;  /* 0xbcd000000b0b7810 */ /* 0x000fca0007ffe1ff */
[----:B------:R-:W-:-:S03]  /*05f0*/  DFMA R2, R12, -R2, R14 ;  /* 0x800000020c02722b */ /* 0x000fc6000000000e */
[----:B------:R-:W-:-:S07]  /*0600*/  LOP3.LUT R5, R7, R5, RZ, 0x3c, !PT ;  /* 0x0000000507057212 */ /* 0x000fce00078e3cff */
[----:B------:R-:W-:-:S04]  /*0610*/  FSETP.NEU.AND P0, PT, |R3|, R11, PT ;  /* 0x0000000b0300720b */ /* 0x000fc80003f0d200 */
[----:B------:R-:W-:Y:S02]  /*0620*/  FSEL R12, R6, R12, !P0 ;  /* 0x0000000c060c7208 */ /* 0x000fe40004000000 */
[----:B------:R-:W-:Y:S01]  /*0630*/  FSEL R13, R5, R13, !P0 ;  /* 0x0000000d050d7208 */ /* 0x000fe20004000000 */
[----:B------:R-:W-:Y:S06]  /*0640*/  BRA `(.L_x_13) ;  /* 0x0000000000547947 */ /* 0x000fec0003800000 */
.L_x_12:
[----:B------:R-:W-:-:S14]  /*0650*/  DSETP.NAN.AND P0, PT, R6, R6, PT ;  /* 0x000000060600722a */ /* 0x000fdc0003f08000 */
[----:B------:R-:W-:Y:S05]  /*0660*/  @P0 BRA `(.L_x_14) ;  /* 0x0000000000440947 */ /* 0x000fea0003800000 */
[----:B------:R-:W-:-:S14]  /*0670*/  DSETP.NAN.AND P0, PT, R4, R4, PT ;  /* 0x000000040400722a */ /* 0x000fdc0003f08000 */
[----:B------:R-:W-:Y:S05]  /*0680*/  @P0 BRA `(.L_x_15) ;  /* 0x0000000000300947 */ /* 0x000fea0003800000 */
[----:B------:R-:W-:Y:S01]  /*0690*/  ISETP.NE.AND P0, PT, R21, R20, PT ;  /* 0x000000141500720c */ /* 0x000fe20003f05270 */
[----:B------:R-:W-:Y:S02]  /*06a0*/  IMAD.MOV.U32 R12, RZ, RZ, 0x0 ;  /* 0x00000000ff0c7424 */ /* 0x000fe400078e00ff */
[----:B------:R-:W-:-:S10]  /*06b0*/  IMAD.MOV.U32 R13, RZ, RZ, -0x80000 ;  /* 0xfff80000ff0d7424 */ /* 0x000fd400078e00ff */
[----:B------:R-:W-:Y:S05]  /*06c0*/  @!P0 BRA `(.L_x_13) ;  /* 0x0000000000348947 */ /* 0x000fea0003800000 */
[----:B------:R-:W-:Y:S02]  /*06d0*/  ISETP.NE.AND P0, PT, R21, 0x7ff00000, PT ;  /* 0x7ff000001500780c */ /* 0x000fe40003f05270 */
[----:B------:R-:W-:Y:S02]  /*06e0*/  LOP3.LUT R13, R7, 0x80000000, R5, 0x48, !PT ;  /* 0x80000000070d7812 */ /* 0x000fe400078e4805 */
[----:B------:R-:W-:-:S13]  /*06f0*/  ISETP.EQ.OR P0, PT, R20, RZ, !P0 ;  /* 0x000000ff1400720c */ /* 0x000fda0004702670 */
[----:B------:R-:W-:Y:S01]  /*0700*/  @P0 LOP3.LUT R2, R13, 0x7ff00000, RZ, 0xfc, !PT ;  /* 0x7ff000000d020812 */ /* 0x000fe200078efcff */
[----:B------:R-:W-:Y:S02]  /*0710*/  @!P0 IMAD.MOV.U32 R12, RZ, RZ, RZ ;  /* 0x000000ffff0c8224 */ /* 0x000fe400078e00ff */
[----:B------:R-:W-:Y:S02]  /*0720*/  @P0 IMAD.MOV.U32 R12, RZ, RZ, RZ ;  /* 0x000000ffff0c0224 */ /* 0x000fe400078e00ff */
[----:B------:R-:W-:Y:S01]  /*0730*/  @P0 IMAD.MOV.U32 R13, RZ, RZ, R2 ;  /* 0x000000ffff0d0224 */ /* 0x000fe200078e0002 */
[----:B------:R-:W-:Y:S06]  /*0740*/  BRA `(.L_x_13) ;  /* 0x0000000000147947 */ /* 0x000fec0003800000 */
.L_x_15:
[----:B------:R-:W-:Y:S01]  /*0750*/  LOP3.LUT R13, R5, 0x80000, RZ, 0xfc, !PT ;  /* 0x00080000050d7812 */ /* 0x000fe200078efcff */
[----:B------:R-:W-:Y:S01]  /*0760*/  IMAD.MOV.U32 R12, RZ, RZ, R4 ;  /* 0x000000ffff0c7224 */ /* 0x000fe200078e0004 */
[----:B------:R-:W-:Y:S06]  /*0770*/  BRA `(.L_x_13) ;  /* 0x0000000000087947 */ /* 0x000fec0003800000 */
.L_x_14:
[----:B------:R-:W-:Y:S01]  /*0780*/  LOP3.LUT R13, R7, 0x80000, RZ, 0xfc, !PT ;  /* 0x00080000070d7812 */ /* 0x000fe200078efcff */
[----:B------:R-:W-:-:S07]  /*0790*/  IMAD.MOV.U32 R12, RZ, RZ, R6 ;  /* 0x000000ffff0c7224 */ /* 0x000fce00078e0006 */
.L_x_13:
[----:B------:R-:W-:Y:S05]  /*07a0*/  BSYNC.RECONVERGENT B1 ;  /* 0x0000000000017941 */ /* 0x000fea0003800200 */
.L_x_11:
[----:B------:R-:W-:Y:S02]  /*07b0*/  IMAD.MOV.U32 R11, RZ, RZ, 0x0 ;  /* 0x00000000ff0b7424 */ /* 0x000fe400078e00ff */
[----:B------:R-:W-:Y:S02]  /*07c0*/  IMAD.MOV.U32 R2, RZ, RZ, R12 ;  /* 0x000000ffff027224 */ /* 0x000fe400078e000c */
[----:B------:R-:W-:Y:S01]  /*07d0*/  IMAD.MOV.U32 R3, RZ, RZ, R13 ;  /* 0x000000ffff037224 */ /* 0x000fe200078e000d */
[----:B------:R-:W-:Y:S06]  /*07e0*/  RET.REL.NODEC R10 `(_Z19dcross_entropy_lossPdPKdS1_j) ;  /* 0xfffffff80a047950 */ /* 0x000fec0003c3ffff */
.L_x_16:
        /* <DEDUP_REMOVED lines=9> */
.L_x_30:


//--------------------- .text._Z8matmul_mPdPKdS1_jj --------------------------
	.section	.text._Z8matmul_mPdPKdS1_jj,"ax",@progbits
	.align	128
        .global         _Z8matmul_mPdPKdS1_jj
        .type           _Z8matmul_mPdPKdS1_jj,@function
        .size           _Z8matmul_mPdPKdS1_jj,(.L_x_34 - _Z8matmul_mPdPKdS1_jj)
        .other          _Z8matmul_mPdPKdS1_jj,@"STO_CUDA_ENTRY STV_DEFAULT"
_Z8matmul_mPdPKdS1_jj:
.text._Z8matmul_mPdPKdS1_jj:
[----:B------:R-:W-:Y:S01]  /*0000*/  LDC R1, c[0x0][0x37c] ;  /* 0x0000df00ff017b82 */ /* 0x000fe20000000800 */
[----:B------:R-:W0:Y:S01]  /*0010*/  S2R R0, SR_TID.X ;  /* 0x0000000000007919 */ /* 0x000e220000002100 */
[----:B------:R-:W1:Y:S06]  /*0020*/  LDCU UR8, c[0x0][0x39c] ;  /* 0x00007380ff0877ac */ /* 0x000e6c0008000800 */
[----:B------:R-:W0:Y:S01]  /*0030*/  LDC.64 R2, c[0x0][0x380] ;  /* 0x0000e000ff027b82 */ /* 0x000e220000000a00 */
[----:B------:R-:W2:Y:S01]  /*0040*/  LDCU.64 UR6, c[0x0][0x358] ;  /* 0x00006b00ff0677ac */ /* 0x000ea20008000a00 */
[----:B-1----:R-:W-:Y:S01]  /*0050*/  ISETP.NE.AND P0, PT, RZ, UR8, PT ;  /* 0x00000008ff007c0c */ /* 0x002fe2000bf05270 */
[----:B0-----:R-:W-:-:S05]  /*0060*/  IMAD.WIDE.U32 R2, R0, 0x8, R2 ;  /* 0x0000000800027825 */ /* 0x001fca00078e0002 */
[----:B--2---:R0:W-:Y:S07]  /*0070*/  STG.E.64 desc[UR6][R2.64], RZ ;  /* 0x000000ff02007986 */ /* 0x0041ee000c101b06 */
[----:B------:R-:W-:Y:S05]  /*0080*/  @!P0 EXIT ;  /* 0x000000000000894d */ /* 0x000fea0003800000 */
[----:B------:R-:W-:Y:S01]  /*0090*/  UISETP.GE.U32.AND UP0, UPT, UR8, 0x10, UPT ;  /* 0x000000100800788c */ /* 0x000fe2000bf06070 */
[----:B------:R-:W-:Y:S01]  /*00a0*/  HFMA2 R7, -RZ, RZ, 0, 0 ;  /* 0x00000000ff077431 */ /* 0x000fe200000001ff */
[----:B------:R-:W-:Y:S01]  /*00b0*/  ULOP3.LUT UR4, UR8, 0xf, URZ, 0xc0, !UPT ;  /* 0x0000000f08047892 */ /* 0x000fe2000f8ec0ff */
[----:B------:R-:W-:-:S05]  /*00c0*/  CS2R R4, SRZ ;  /* 0x0000000000047805 */ /* 0x000fca000001ff00 */
[----:B------:R-:W-:Y:S01]  /*00d0*/  ISETP.NE.AND P1, PT, RZ, UR4, PT ;  /* 0x00000004ff007c0c */ /* 0x000fe2000bf25270 */
[----:B------:R-:W-:-:S12]  /*00e0*/  BRA.U !UP0, `(.L_x_17) ;  /* 0x0000000508a87547 */ /* 0x000fd8000b800000 */
[----:B------:R-:W-:Y:S01]  /*00f0*/  ULOP3.LUT UR5, UR8, 0xfffffff0, URZ, 0xc0, !UPT ;  /* 0xfffffff008057892 */ /* 0x000fe2000f8ec0ff */
[----:B------:R-:W-:Y:S02]  /*0100*/  MOV R6, RZ ;  /* 0x000000ff00067202 */ /* 0x000fe40000000f00 */
[----:B------:R-:W-:-:S03]  /*0110*/  CS2R R4, SRZ ;  /* 0x0000000000047805 */ /* 0x000fc6000001ff00 */
[----:B------:R-:W-:-:S07]  /*0120*/  MOV R7, UR5 ;  /* 0x0000000500077c02 */ /* 0x000fce0008000f00 */
.L_x_18:
[----:B-1----:R-:W1:Y:S01]  /*0130*/  LDC.64 R10, c[0x0][0x390] ;  /* 0x0000e400ff0a7b82 */ /* 0x002e620000000a00 */
[----:B------:R-:W-:-:S07]  /*0140*/  IMAD R13, R0, UR8, R6 ;  /* 0x00000008000d7c24 */ /* 0x000fce000f8e0206 */
[----:B------:R-:W2:Y:S01]  /*0150*/  LDC.64 R8, c[0x0][0x388] ;  /* 0x0000e200ff087b82 */ /* 0x000ea20000000a00 */
[----:B-1----:R-:W-:-:S06]  /*0160*/  IMAD.WIDE.U32 R16, R13, 0x8, R10 ;  /* 0x000000080d107825 */ /* 0x002fcc00078e000a */
[----:B------:R-:W3:Y:S01]  /*0170*/  LDG.E.64 R16, desc[UR6][R16.64] ;  /* 0x0000000610107981 */ /* 0x000ee2000c1e1b00 */
[----:B--2---:R-:W-:-:S05]  /*0180*/  IMAD.WIDE.U32 R8, R6, 0x8, R8 ;  /* 0x0000000806087825 */ /* 0x004fca00078e0008 */
[----:B------:R-:W3:Y:S01]  /*0190*/  LDG.E.64 R14, desc[UR6][R8.64] ;  /* 0x00000006080e7981 */ /* 0x000ee2000c1e1b00 */
[----:B------:R-:W-:-:S05]  /*01a0*/  IADD3 R19, PT, PT, R13, 0x1, RZ ;  /* 0x000000010d137810 */ /* 0x000fca0007ffe0ff */
[----:B------:R-:W-:Y:S01]  /*01b0*/  IMAD.WIDE.U32 R18, R19, 0x8, R10 ;  /* 0x0000000813127825 */ /* 0x000fe200078e000a */
[----:B---3--:R-:W-:-:S07]  /*01c0*/  DFMA R14, R14, R16, R4 ;  /* 0x000000100e0e722b */ /* 0x008fce0000000004 */
[----:B------:R1:W-:Y:S04]  /*01d0*/  STG.E.64 desc[UR6][R2.64], R14 ;  /* 0x0000000e02007986 */ /* 0x0003e8000c101b06 */
[----:B------:R-:W2:Y:S04]  /*01e0*/  LDG.E.64 R18, desc[UR6][R18.64] ;  /* 0x0000000612127981 */ /* 0x000ea8000c1e1b00 */
[----:B------:R-:W2:Y:S01]  /*01f0*/  LDG.E.64 R4, desc[UR6][R8.64+0x8] ;  /* 0x0000080608047981 */ /* 0x000ea2000c1e1b00 */
[----:B------:R-:W-:-:S05]  /*0200*/  IADD3 R21, PT, PT, R13, 0x2, RZ ;  /* 0x000000020d157810 */ /* 0x000fca0007ffe0ff */
[----:B------:R-:W-:Y:S01]  /*0210*/  IMAD.WIDE.U32 R20, R21, 0x8, R10 ;  /* 0x0000000815147825 */ /* 0x000fe200078e000a */
[----:B--2---:R-:W-:-:S07]  /*0220*/  DFMA R4, R4, R18, R14 ;  /* 0x000000120404722b */ /* 0x004fce000000000e */
[----:B------:R2:W-:Y:S04]  /*0230*/  STG.E.64 desc[UR6][R2.64], R4 ;  /* 0x0000000402007986 */ /* 0x0005e8000c101b06 */
[----:B------:R-:W3:Y:S04]  /*0240*/  LDG.E.64 R20, desc[UR6][R20.64] ;  /* 0x0000000614147981 */ /* 0x000ee8000c1e1b00 */
[----:B------:R-:W3:Y:S01]  /*0250*/  LDG.E.64 R16, desc[UR6][R8.64+0x10] ;  /* 0x0000100608107981 */ /* 0x000ee2000c1e1b00 */
[----:B------:R-:W-:-:S05]  /*0260*/  IADD3 R23, PT, PT, R13, 0x3, RZ ;  /* 0x000000030d177810 */ /* 0x000fca0007ffe0ff */
[----:B------:R-:W-:Y:S01]  /*0270*/  IMAD.WIDE.U32 R22, R23, 0x8, R10 ;  /* 0x0000000817167825 */ /* 0x000fe200078e000a */
[----:B---3--:R-:W-:-:S07]  /*0280*/  DFMA R16, R16, R20, R4 ;  /* 0x000000141010722b */ /* 0x008fce0000000004 */
[----:B------:R3:W-:Y:S04]  /*0290*/  STG.E.64 desc[UR6][R2.64], R16 ;  /* 0x0000001002007986 */ /* 0x0007e8000c101b06 */
[----:B------:R-:W4:Y:S04]  /*02a0*/  LDG.E.64 R22, desc[UR6][R22.64] ;  /* 0x0000000616167981 */ /* 0x000f28000c1e1b00 */
[----:B-1----:R-:W4:Y:S01]  /*02b0*/  LDG.E.64 R14, desc[UR6][R8.64+0x18] ;  /* 0x00001806080e7981 */ /* 0x002f22000c1e1b00 */
[----:B------:R-:W-:-:S05]  /*02c0*/  IADD3 R19, PT, PT, R13, 0x4, RZ ;  /* 0x000000040d137810 */ /* 0x000fca0007ffe0ff */
[----:B------:R-:W-:Y:S01]  /*02d0*/  IMAD.WIDE.U32 R18, R19, 0x8, R10 ;  /* 0x0000000813127825 */ /* 0x000fe200078e000a */
[----:B----4-:R-:W-:-:S07]  /*02e0*/  DFMA R14, R14, R22, R16 ;  /* 0x000000160e0e722b */ /* 0x010fce0000000010 */
[----:B------:R1:W-:Y:S04]  /*02f0*/  STG.E.64 desc[UR6][R2.64], R14 ;  /* 0x0000000e02007986 */ /* 0x0003e8000c101b06 */
[----:B------:R-:W4:Y:S04]  /*0300*/  LDG.E.64 R18, desc[UR6][R18.64] ;  /* 0x0000000612127981 */ /* 0x000f28000c1e1b00 */
[----:B--2---:R-:W4:Y:S01]  /*0310*/  LDG.E.64 R4, desc[UR6][R8.64+0x20] ;  /* 0x0000200608047981 */ /* 0x004f22000c1e1b00 */
[----:B------:R-:W-:-:S05]  /*0320*/  IADD3 R21, PT, PT, R13, 0x5, RZ ;  /* 0x000000050d157810 */ /* 0x000fca0007ffe0ff */
[----:B------:R-:W-:Y:S01]  /*0330*/  IMAD.WIDE.U32 R20, R21, 0x8, R10 ;  /* 0x0000000815147825 */ /* 0x000fe200078e000a */
[----:B----4-:R-:W-:-:S07]  /*0340*/  DFMA R4, R4, R18, R14 ;  /* 0x000000120404722b */ /* 0x010fce000000000e */
[----:B------:R2:W-:Y:S04]  /*0350*/  STG.E.64 desc[UR6][R2.64], R4 ;  /* 0x0000000402007986 */ /* 0x0005e8000c101b06 */
[----:B------:R-:W4:Y:S04]  /*0360*/  LDG.E.64 R20, desc[UR6][R20.64] ;  /* 0x0000000614147981 */ /* 0x000f28000c1e1b00 */
[----:B---3--:R-:W4:Y:S01]  /*0370*/  LDG.E.64 R16, desc[UR6][R8.64+0x28] ;  /* 0x0000280608107981 */ /* 0x008f22000c1e1b00 */
[----:B------:R-:W-:-:S05]  /*0380*/  IADD3 R23, PT, PT, R13, 0x6, RZ ;  /* 0x000000060d177810 */ /* 0x000fca0007ffe0ff */
[----:B------:R-:W-:Y:S01]  /*0390*/  IMAD.WIDE.U32 R22, R23, 0x8, R10 ;  /* 0x0000000817167825 */ /* 0x000fe200078e000a */
[----:B----4-:R-:W-:-:S07]  /*03a0*/  DFMA R16, R16, R20, R4 ;  /* 0x000000141010722b */ /* 0x010fce0000000004 */
        /* <DEDUP_REMOVED lines=15> */
[----:B------:R-:W-:-:S04]  /*04a0*/  VIADD R23, R13, 0x9 ;  /* 0x000000090d177836 */ /* 0x000fc80000000000 */
        /* <DEDUP_REMOVED lines=30> */
[----:B---3--:R-:W-:Y:S01]  /*0690*/  IMAD.WIDE.U32 R16, R25, 0x8, R10 ;  /* 0x0000000819107825 */ /* 0x008fe200078e000a */
[----:B----4-:R-:W-:-:S07]  /*06a0*/  DFMA R20, R4, R18, R14 ;  /* 0x000000120414722b */ /* 0x010fce000000000e */
[----:B------:R1:W-:Y:S04]  /*06b0*/  STG.E.64 desc[UR6][R2.64], R20 ;  /* 0x0000001402007986 */ /* 0x0003e8000c101b06 */
[----:B------:R-:W2:Y:S04]  /*06c0*/  LDG.E.64 R16, desc[UR6][R16.64] ;  /* 0x0000000610107981 */ /* 0x000ea8000c1e1b00 */
[----:B------:R-:W2:Y:S01]  /*06d0*/  LDG.E.64 R4, desc[UR6][R8.64+0x70] ;  /* 0x0000700608047981 */ /* 0x000ea2000c1e1b00 */
[----:B------:R-:W-:-:S05]  /*06e0*/  IADD3 R23, PT, PT, R13, 0xf, RZ ;  /* 0x0000000f0d177810 */ /* 0x000fca0007ffe0ff */
[----:B------:R-:W-:Y:S01]  /*06f0*/  IMAD.WIDE.U32 R10, R23, 0x8, R10 ;  /* 0x00000008170a7825 */ /* 0x000fe200078e000a */
[----:B--2---:R-:W-:-:S07]  /*0700*/  DFMA R12, R4, R16, R20 ;  /* 0x00000010040c722b */ /* 0x004fce0000000014 */
[----:B------:R1:W-:Y:S04]  /*0710*/  STG.E.64 desc[UR6][R2.64], R12 ;  /* 0x0000000c02007986 */ /* 0x0003e8000c101b06 */
[----:B------:R-:W2:Y:S04]  /*0720*/  LDG.E.64 R4, desc[UR6][R8.64+0x78] ;  /* 0x0000780608047981 */ /* 0x000ea8000c1e1b00 */
[----:B------:R-:W2:Y:S01]  /*0730*/  LDG.E.64 R10, desc[UR6][R10.64] ;  /* 0x000000060a0a7981 */ /* 0x000ea2000c1e1b00 */
[----:B------:R-:W-:-:S04]  /*0740*/  IADD3 R6, PT, PT, R6, 0x10, RZ ;  /* 0x0000001006067810 */ /* 0x000fc80007ffe0ff */
[----:B------:R-:W-:Y:S01]  /*0750*/  ISETP.NE.AND P0, PT, R6, R7, PT ;  /* 0x000000070600720c */ /* 0x000fe20003f05270 */
[----:B--2---:R-:W-:-:S07]  /*0760*/  DFMA R4, R4, R10, R12 ;  /* 0x0000000a0404722b */ /* 0x004fce000000000c */
[----:B------:R1:W-:Y:S05]  /*0770*/  STG.E.64 desc[UR6][R2.64], R4 ;  /* 0x0000000402007986 */ /* 0x0003ea000c101b06 */
[----:B------:R-:W-:Y:S05]  /*0780*/  @P0 BRA `(.L_x_18) ;  /* 0xfffffff800680947 */ /* 0x000fea000383ffff */
.L_x_17:
[----:B------:R-:W-:Y:S05]  /*0790*/  @!P1 EXIT ;  /* 0x000000000000994d */ /* 0x000fea0003800000 */
[----:B------:R-:W-:Y:S02]  /*07a0*/  UISETP.GE.U32.AND UP0, UPT, UR4, 0x8, UPT ;  /* 0x000000080400788c */ /* 0x000fe4000bf06070 */
[----:B------:R-:W-:-:S06]  /*07b0*/  ULOP3.LUT UR5, UR8, 0x7, URZ, 0xc0, !UPT ;  /* 0x0000000708057892 */ /* 0x000fcc000f8ec0ff */
[----:B------:R-:W-:Y:S01]  /*07c0*/  ISETP.NE.AND P0, PT, RZ, UR5, PT ;  /* 0x00000005ff007c0c */ /* 0x000fe2000bf05270 */
[----:B------:R-:W-:-:S12]  /*07d0*/  BRA.U !UP0, `(.L_x_19) ;  /* 0x0000000108d07547 */ /* 0x000fd8000b800000 */
[----:B------:R-:W2:Y:S01]  /*07e0*/  LDC.64 R10, c[0x0][0x390] ;  /* 0x0000e400ff0a7b82 */ /* 0x000ea20000000a00 */
[----:B-1----:R-:W-:-:S07]  /*07f0*/  IMAD R13, R0, UR8, R7 ;  /* 0x00000008000d7c24 */ /* 0x002fce000f8e0207 */
[----:B------:R-:W1:Y:S01]  /*0800*/  LDC.64 R8, c[0x0][0x388] ;  /* 0x0000e200ff087b82 */ /* 0x000e620000000a00 */
[----:B--2---:R-:W-:-:S06]  /*0810*/  IMAD.WIDE.U32 R16, R13, 0x8, R10 ;  /* 0x000000080d107825 */ /* 0x004fcc00078e000a */
[----:B------:R-:W2:Y:S01]  /*0820*/  LDG.E.64 R16, desc[UR6][R16.64] ;  /* 0x0000000610107981 */ /* 0x000ea2000c1e1b00 */
[----:B-1----:R-:W-:-:S05]  /*0830*/  IMAD.WIDE.U32 R8, R7, 0x8, R8 ;  /* 0x0000000807087825 */ /* 0x002fca00078e0008 */
[----:B------:R-:W2:Y:S01]  /*0840*/  LDG.E.64 R14, desc[UR6][R8.64] ;  /* 0x00000006080e7981 */ /* 0x000ea2000c1e1b00 */
[----:B------:R-:W-:-:S04]  /*0850*/  VIADD R19, R13, 0x1 ;  /* 0x000000010d137836 */ /* 0x000fc80000000000 */
[----:B------:R-:W-:Y:S01]  /*0860*/  IMAD.WIDE.U32 R18, R19, 0x8, R10 ;  /* 0x0000000813127825 */ /* 0x000fe200078e000a */
[----:B--2---:R-:W-:-:S07]  /*0870*/  DFMA R14, R14, R16, R4 ;  /* 0x000000100e0e722b */ /* 0x004fce0000000004 */
        /* <DEDUP_REMOVED lines=37> */
[----:B--2---:R-:W2:Y:S04]  /*0ad0*/  LDG.E.64 R4, desc[UR6][R8.64+0x38] ;  /* 0x0000380608047981 */ /* 0x004ea8000c1e1b00 */
[----:B------:R-:W2:Y:S01]  /*0ae0*/  LDG.E.64 R10, desc[UR6][R10.64] ;  /* 0x000000060a0a7981 */ /* 0x000ea2000c1e1b00 */
[----:B------:R-:W-:Y:S01]  /*0af0*/  IADD3 R7, PT, PT, R7, 0x8, RZ ;  /* 0x0000000807077810 */ /* 0x000fe20007ffe0ff */
[----:B--2---:R-:W-:-:S07]  /*0b00*/  DFMA R4, R4, R10, R14 ;  /* 0x0000000a0404722b */ /* 0x004fce000000000e */
[----:B------:R3:W-:Y:S04]  /*0b10*/  STG.E.64 desc[UR6][R2.64], R4 ;  /* 0x0000000402007986 */ /* 0x0007e8000c101b06 */
.L_x_19:
        /* <DEDUP_REMOVED lines=8> */
[----:B--2---:R-:W-:-:S05]  /*0ba0*/  IMAD.WIDE.U32 R8, R7, 0x8, R8 ;  /* 0x0000000807087825 */ /* 0x004fca00078e0008 */
[----:B---3--:R-:W2:Y:S01]  /*0bb0*/  LDG.E.64 R14, desc[UR6][R8.64] ;  /* 0x00000006080e7981 */ /* 0x008ea2000c1e1b00 */
[----:B-1----:R-:W-:-:S05]  /*0bc0*/  IMAD.WIDE.U32 R18, R13, 0x8, R10 ;  /* 0x000000080d127825 */ /* 0x002fca00078e000a */
[----:B------:R-:W2:Y:S01]  /*0bd0*/  LDG.E.64 R16, desc[UR6][R18.64] ;  /* 0x0000000612107981 */ /* 0x000ea2000c1e1b00 */
[----:B------:R-:W-:-:S05]  /*0be0*/  IADD3 R21, PT, PT, R13, 0x1, RZ ;  /* 0x000000010d157810 */ /* 0x000fca0007ffe0ff */
[----:B------:R-:W-:Y:S01]  /*0bf0*/  IMAD.WIDE.U32 R20, R21, 0x8, R10 ;  /* 0x0000000815147825 */ /* 0x000fe200078e000a */
[----:B--2---:R-:W-:-:S07]  /*0c00*/  DFMA R14, R14, R16, R4 ;  /* 0x000000100e0e722b */ /* 0x004fce0000000004 */
[----:B------:R2:W-:Y:S04]  /*0c10*/  STG.E.64 desc[UR6][R2.64], R14 ;  /* 0x0000000e02007986 */ /* 0x0005e8000c101b06 */
[----:B------:R-:W3:Y:S04]  /*0c20*/  LDG.E.64 R16, desc[UR6][R20.64] ;  /* 0x0000000614107981 */ /* 0x000ee8000c1e1b00 */
[----:B------:R-:W3:Y:S01]  /*0c30*/  LDG.E.64 R4, desc[UR6][R8.64+0x8] ;  /* 0x0000080608047981 */ /* 0x000ee2000c1e1b00 */
[----:B------:R-:W-:-:S04]  /*0c40*/  VIADD R23, R13, 0x2 ;  /* 0x000000020d177836 */ /* 0x000fc80000000000 */
[----:B------:R-:W-:Y:S01]  /*0c50*/  IMAD.WIDE.U32 R22, R23, 0x8, R10 ;  /* 0x0000000817167825 */ /* 0x000fe200078e000a */
[----:B---3--:R-:W-:-:S07]  /*0c60*/  DFMA R16, R4, R16, R14 ;  /* 0x000000100410722b */ /* 0x008fce000000000e */
[----:B------:R2:W-:Y:S04]  /*0c70*/  STG.E.64 desc[UR6][R2.64], R16 ;  /* 0x0000001002007986 */ /* 0x0005e8000c101b06 */
[----:B------:R-:W3:Y:S04]  /*0c80*/  LDG.E.64 R18, desc[UR6][R22.64] ;  /* 0x0000000616127981 */ /* 0x000ee8000c1e1b00 */
[----:B------:R-:W3:Y:S01]  /*0c90*/  LDG.E.64 R4, desc[UR6][R8.64+0x10] ;  /* 0x0000100608047981 */ /* 0x000ee2000c1e1b00 */
[----:B------:R-:W-:-:S05]  /*0ca0*/  IADD3 R13, PT, PT, R13, 0x3, RZ ;  /* 0x000000030d0d7810 */ /* 0x000fca0007ffe0ff */
[----:B------:R-:W-:Y:S01]  /*0cb0*/  IMAD.WIDE.U32 R10, R13, 0x8, R10 ;  /* 0x000000080d0a7825 */ /* 0x000fe200078e000a */
[----:B---3--:R-:W-:-:S07]  /*0cc0*/  DFMA R18, R4, R18, R16 ;  /* 0x000000120412722b */ /* 0x008fce0000000010 */
[----:B------:R2:W-:Y:S04]  /*0cd0*/  STG.E.64 desc[UR6][R2.64], R18 ;  /* 0x0000001202007986 */ /* 0x0005e8000c101b06 */
[----:B------:R-:W3:Y:S04]  /*0ce0*/  LDG.E.64 R4, desc[UR6][R8.64+0x18] ;  /* 0x0000180608047981 */ /* 0x000ee8000c1e1b00 */
[----:B------:R-:W3:Y:S01]  /*0cf0*/  LDG.E.64 R10, desc[UR6][R10.64] ;  /* 0x000000060a0a7981 */ /* 0x000ee2000c1e1b00 */
[----:B------:R-:W-:Y:S01]  /*0d00*/  IADD3 R7, PT, PT, R7, 0x4, RZ ;  /* 0x0000000407077810 */ /* 0x000fe20007ffe0ff */
[----:B---3--:R-:W-:-:S07]  /*0d10*/  DFMA R4, R4, R10, R18 ;  /* 0x0000000a0404722b */ /* 0x008fce0000000012 */
[----:B------:R2:W-:Y:S04]  /*0d20*/  STG.E.64 desc[UR6][R2.64], R4 ;  /* 0x0000000402007986 */ /* 0x0005e8000c101b06 */
.L_x_20:
[----:B------:R-:W-:Y:S05]  /*0d30*/  @!P0 EXIT ;  /* 0x000000000000894d */ /* 0x000fea0003800000 */
[----:B------:R-:W4:Y:S01]  /*0d40*/  LDC.64 R8, c[0x0][0x388] ;  /* 0x0000e200ff087b82 */ /* 0x000f220000000a00 */
[----:B-1----:R-:W-:Y:S01]  /*0d50*/  IMAD R13, R0, UR8, R7 ;  /* 0x00000008000d7c24 */ /* 0x002fe2000f8e0207 */
[----:B------:R-:W-:-:S06]  /*0d60*/  UIADD3 UR4, UPT, UPT, -UR4, URZ, URZ ;  /* 0x000000ff04047290 */ /* 0x000fcc000fffe1ff */
[----:B------:R-:W1:Y:S01]  /*0d70*/  LDC.64 R10, c[0x0][0x390] ;  /* 0x0000e400ff0a7b82 */ /* 0x000e620000000a00 */
[----:B----4-:R-:W-:-:S03]  /*0d80*/  IMAD.WIDE.U32 R8, R7, 0x8, R8 ;  /* 0x0000000807087825 */ /* 0x010fc600078e0008 */
[----:B------:R-:W-:Y:S02]  /*0d90*/  MOV R0, R8 ;  /* 0x0000000800007202 */ /* 0x000fe40000000f00 */
[----:B--23--:R-:W-:-:S07]  /*0da0*/  MOV R15, R9 ;  /* 0x00000009000f7202 */ /* 0x00cfce0000000f00 */
.L_x_21:
[----:B-1----:R-:W-:Y:S01]  /*0db0*/  IMAD.WIDE.U32 R8, R13, 0x8, R10 ;  /* 0x000000080d087825 */ /* 0x002fe200078e000a */
[----:B------:R-:W-:Y:S02]  /*0dc0*/  MOV R6, R0 ;  /* 0x0000000000067202 */ /* 0x000fe40000000f00 */
[----:B------:R-:W-:-:S03]  /*0dd0*/  MOV R7, R15 ;  /* 0x0000000f00077202 */ /* 0x000fc60000000f00 */
[----:B--2---:R-:W2:Y:S04]  /*0de0*/  LDG.E.64 R8, desc[UR6][R8.64] ;  /* 0x0000000608087981 */ /* 0x004ea8000c1e1b00 */
[----:B------:R-:W2:Y:S01]  /*0df0*/  LDG.E.64 R6, desc[UR6][R6.64] ;  /* 0x0000000606067981 */ /* 0x000ea2000c1e1b00 */
[----:B------:R-:W-:-:S04]  /*0e00*/  UIADD3 UR4, UPT, UPT, UR4, 0x1, URZ ;  /* 0x0000000104047890 */ /* 0x000fc8000fffe0ff */
[----:B------:R-:W-:Y:S01]  /*0e10*/  UISETP.NE.AND UP0, UPT, UR4, URZ, UPT ;  /* 0x000000ff0400728c */ /* 0x000fe2000bf05270 */
[----:B------:R-:W-:Y:S02]  /*0e20*/  IADD3 R0, P0, PT, R0, 0x8, RZ ;  /* 0x0000000800007810 */ /* 0x000fe40007f1e0ff */
[----:B------:R-:W-:Y:S02]  /*0e30*/  IADD3 R13, PT, PT, R13, 0x1, RZ ;  /* 0x000000010d0d7810 */ /* 0x000fe40007ffe0ff */
[----:B------:R-:W-:Y:S01]  /*0e40*/  IADD3.X R15, PT, PT, RZ, R15, RZ, P0, !PT ;  /* 0x0000000fff0f7210 */ /* 0x000fe200007fe4ff */
[----:B--2---:R-:W-:-:S07]  /*0e50*/  DFMA R4, R6, R8, R4 ;  /* 0x000000080604722b */ /* 0x004fce0000000004 */
[----:B------:R2:W-:Y:S01]  /*0e60*/  STG.E.64 desc[UR6][R2.64], R4 ;  /* 0x0000000402007986 */ /* 0x0005e2000c101b06 */
[----:B------:R-:W-:Y:S05]  /*0e70*/  BRA.U UP0, `(.L_x_21) ;  /* 0xfffffffd00cc7547 */ /* 0x000fea000b83ffff */
[----:B------:R-:W-:Y:S05]  /*0e80*/  EXIT ;  /* 0x000000000000794d */ /* 0x000fea0003800000 */
.L_x_22:
        /* <DEDUP_REMOVED lines=15> */
.L_x_34:


//--------------------- .text._Z8matmul_nPdPKdS1_jj --------------------------
	.section	.text._Z8matmul_nPdPKdS1_jj,"ax",@progbits
	.align	128
        .global         _Z8matmul_nPdPKdS1_jj
        .type           _Z8matmul_nPdPKdS1_jj,@function
        .size           _Z8matmul_nPdPKdS1_jj,(.L_x_35 - _Z8matmul_nPdPKdS1_jj)
        .other          _Z8matmul_nPdPKdS1_jj,@"STO_CUDA_ENTRY STV_DEFAULT"
_Z8matmul_nPdPKdS1_jj:
.text._Z8matmul_nPdPKdS1_jj:
[----:B------:R-:W-:Y:S01]  /*0000*/  LDC R1, c[0x0][0x37c] ;  /* 0x0000df00ff017b82 */ /* 0x000fe20000000800 */
[----:B------:R-:W0:Y:S07]  /*0010*/  S2R R0, SR_TID.X ;  /* 0x0000000000007919 */ /* 0x000e2e0000002100 */
[----:B------:R-:W1:Y:S01]  /*0020*/  LDC R2, c[0x0][0x398] ;  /* 0x0000e600ff027b82 */ /* 0x000e620000000800 */
[----:B------:R-:W2:Y:S07]  /*0030*/  LDCU.64 UR6, c[0x0][0x358] ;  /* 0x00006b00ff0677ac */ /* 0x000eae0008000a00 */
[----:B------:R-:W0:Y:S01]  /*0040*/  LDC.64 R10, c[0x0][0x380] ;  /* 0x0000e000ff0a7b82 */ /* 0x000e220000000a00 */
[----:B-1----:R-:W-:Y:S01]  /*0050*/  ISETP.NE.AND P0, PT, R2, RZ, PT ;  /* 0x000000ff0200720c */ /* 0x002fe20003f05270 */
[----:B0-----:R-:W-:-:S05]  /*0060*/  IMAD.WIDE.U32 R10, R0, 0x8, R10 ;  /* 0x00000008000a7825 */ /* 0x001fca00078e000a */
[----:B--2---:R0:W-:Y:S07]  /*0070*/  STG.E.64 desc[UR6][R10.64], RZ ;  /* 0x000000ff0a007986 */ /* 0x0041ee000c101b06 */
[----:B------:R-:W-:Y:S05]  /*0080*/  @!P0 EXIT ;  /* 0x000000000000894d */ /* 0x000fea0003800000 */
[C---:B------:R-:W-:Y:S01]  /*0090*/  ISETP.GE.U32.AND P1, PT, R2.reuse, 0x8, PT ;  /* 0x000000080200780c */ /* 0x040fe20003f26070 */
[----:B------:R-:W-:Y:S01]  /*00a0*/  HFMA2 R5, -RZ, RZ, 0, 0 ;  /* 0x00000000ff057431 */ /* 0x000fe200000001ff */
[----:B------:R-:W-:Y:S02]  /*00b0*/  LOP3.LUT R3, R2, 0x7, RZ, 0xc0, !PT ;  /* 0x0000000702037812 */ /* 0x000fe400078ec0ff */
[----:B------:R-:W-:Y:S02]  /*00c0*/  CS2R R18, SRZ ;  /* 0x0000000000127805 */ /* 0x000fe4000001ff00 */
[----:B------:R-:W-:-:S07]  /*00d0*/  ISETP.NE.AND P0, PT, R3, RZ, PT ;  /* 0x000000ff0300720c */ /* 0x000fce0003f05270 */
[----:B------:R-:W-:Y:S06]  /*00e0*/  @!P1 BRA `(.L_x_23) ;  /* 0x0000000400249947 */ /* 0x000fec0003800000 */
[----:B------:R-:W1:Y:S01]  /*00f0*/  LDCU.64 UR4, c[0x0][0x388] ;  /* 0x00007100ff0477ac */ /* 0x000e620008000a00 */
[----:B------:R-:W2:Y:S01]  /*0100*/  LDC R7, c[0x0][0x39c] ;  /* 0x0000e700ff077b82 */ /* 0x000ea20000000800 */
[----:B------:R-:W-:Y:S02]  /*0110*/  LOP3.LUT R5, R2, 0xfffffff8, RZ, 0xc0, !PT ;  /* 0xfffffff802057812 */ /* 0x000fe400078ec0ff */
[----:B------:R-:W-:Y:S02]  /*0120*/  CS2R R18, SRZ ;  /* 0x0000000000127805 */ /* 0x000fe4000001ff00 */
[----:B------:R-:W-:Y:S01]  /*0130*/  MOV R26, R0 ;  /* 0x00000000001a7202 */ /* 0x000fe20000000f00 */
[----:B------:R-:W-:Y:S01]  /*0140*/  IMAD.MOV R4, RZ, RZ, -R5 ;  /* 0x000000ffff047224 */ /* 0x000fe200078e0a05 */
[----:B-1----:R-:W-:-:S04]  /*0150*/  UIADD3 UR4, UP0, UPT, UR4, 0x20, URZ ;  /* 0x0000002004047890 */ /* 0x002fc8000ff1e0ff */
[----:B------:R-:W-:Y:S02]  /*0160*/  UIADD3.X UR5, UPT, UPT, URZ, UR5, URZ, UP0, !UPT ;  /* 0x00000005ff057290 */ /* 0x000fe400087fe4ff */
[----:B------:R-:W-:Y:S01]  /*0170*/  MOV R16, UR4 ;  /* 0x0000000400107c02 */ /* 0x000fe20008000f00 */
[C-C-:B--2---:R-:W-:Y:S01]  /*0180*/  IMAD R9, R7.reuse, 0x3, R0.reuse ;  /* 0x0000000307097824 */ /* 0x144fe200078e0200 */
[----:B------:R-:W-:Y:S01]  /*0190*/  IADD3 R6, PT, PT, R0, R7, RZ ;  /* 0x0000000700067210 */ /* 0x000fe20007ffe0ff */
[C-C-:B------:R-:W-:Y:S01]  /*01a0*/  IMAD R22, R7.reuse, 0x4, R0.reuse ;  /* 0x0000000407167824 */ /* 0x140fe200078e0200 */
[C---:B------:R-:W-:Y:S01]  /*01b0*/  LEA R8, R7.reuse, R0, 0x1 ;  /* 0x0000000007087211 */ /* 0x040fe200078e08ff */
[C-C-:B------:R-:W-:Y:S01]  /*01c0*/  IMAD R23, R7.reuse, 0x5, R0.reuse ;  /* 0x0000000507177824 */ /* 0x140fe200078e0200 */
[----:B------:R-:W-:Y:S01]  /*01d0*/  MOV R17, UR5 ;  /* 0x0000000500117c02 */ /* 0x000fe20008000f00 */
[C-C-:B------:R-:W-:Y:S02]  /*01e0*/  IMAD R24, R7.reuse, 0x6, R0.reuse ;  /* 0x0000000607187824 */ /* 0x140fe400078e0200 */
[----:B------:R-:W-:-:S07]  /*01f0*/  IMAD R25, R7, 0x7, R0 ;  /* 0x0000000707197824 */ /* 0x000fce00078e0200 */
.L_x_24:
[----:B------:R-:W1:Y:S01]  /*0200*/  LDC.64 R12, c[0x0][0x390] ;  /* 0x0000e400ff0c7b82 */ /* 0x000e620000000a00 */
[----:B------:R-:W-:Y:S01]  /*0210*/  IMAD.MOV.U32 R14, RZ, RZ, R16 ;  /* 0x000000ffff0e7224 */ /* 0x000fe200078e0010 */
[----:B------:R-:W-:-:S05]  /*0220*/  MOV R15, R17 ;  /* 0x00000011000f7202 */ /* 0x000fca0000000f00 */
[----:B--2---:R-:W2:Y:S01]  /*0230*/  LDG.E.64 R16, desc[UR6][R14.64+-0x20] ;  /* 0xffffe0060e107981 */ /* 0x004ea2000c1e1b00 */
[----:B-1----:R-:W-:-:S06]  /*0240*/  IMAD.WIDE.U32 R20, R26, 0x8, R12 ;  /* 0x000000081a147825 */ /* 0x002fcc00078e000c */
[----:B------:R-:W2:Y:S01]  /*0250*/  LDG.E.64 R20, desc[UR6][R20.64] ;  /* 0x0000000614147981 */ /* 0x000ea2000c1e1b00 */
[----:B------:R-:W-:Y:S01]  /*0260*/  IMAD.WIDE.U32 R28, R6, 0x8, R12 ;  /* 0x00000008061c7825 */ /* 0x000fe200078e000c */
[----:B--2---:R-:W-:-:S07]  /*0270*/  DFMA R20, R16, R20, R18 ;  /* 0x000000141014722b */ /* 0x004fce0000000012 */
[----:B------:R1:W-:Y:S04]  /*0280*/  STG.E.64 desc[UR6][R10.64], R20 ;  /* 0x000000140a007986 */ /* 0x0003e8000c101b06 */
[----:B------:R-:W2:Y:S04]  /*0290*/  LDG.E.64 R28, desc[UR6][R28.64] ;  /* 0x000000061c1c7981 */ /* 0x000ea8000c1e1b00 */
[----:B------:R-:W2:Y:S01]  /*02a0*/  LDG.E.64 R16, desc[UR6][R14.64+-0x18] ;  /* 0xffffe8060e107981 */ /* 0x000ea2000c1e1b00 */
[----:B------:R-:W-:Y:S01]  /*02b0*/  IMAD.WIDE.U32 R18, R8, 0x8, R12 ;  /* 0x0000000808127825 */ /* 0x000fe200078e000c */
[----:B--2---:R-:W-:-:S07]  /*02c0*/  DFMA R28, R16, R28, R20 ;  /* 0x0000001c101c722b */ /* 0x004fce0000000014 */
[----:B------:R2:W-:Y:S04]  /*02d0*/  STG.E.64 desc[UR6][R10.64], R28 ;  /* 0x0000001c0a007986 */ /* 0x0005e8000c101b06 */
[----:B------:R-:W3:Y:S04]  /*02e0*/  LDG.E.64 R18, desc[UR6][R18.64] ;  /* 0x0000000612127981 */ /* 0x000ee8000c1e1b00 */
[----:B------:R-:W3:Y:S01]  /*02f0*/  LDG.E.64 R16, desc[UR6][R14.64+-0x10] ;  /* 0xfffff0060e107981 */ /* 0x000ee2000c1e1b00 */
[----:B-1----:R-:W-:Y:S01]  /*0300*/  IMAD.WIDE.U32 R20, R9, 0x8, R12 ;  /* 0x0000000809147825 */ /* 0x002fe200078e000c */
[----:B---3--:R-:W-:-:S07]  /*0310*/  DFMA R18, R16, R18, R28 ;  /* 0x000000121012722b */ /* 0x008fce000000001c */
[----:B------:R1:W-:Y:S04]  /*0320*/  STG.E.64 desc[UR6][R10.64], R18 ;  /* 0x000000120a007986 */ /* 0x0003e8000c101b06 */
[----:B------:R-:W3:Y:S04]  /*0330*/  LDG.E.64 R20, desc[UR6][R20.64] ;  /* 0x0000000614147981 */ /* 0x000ee8000c1e1b00 */
[----:B------:R-:W3:Y:S01]  /*0340*/  LDG.E.64 R16, desc[UR6][R14.64+-0x8] ;  /* 0xfffff8060e107981 */ /* 0x000ee2000c1e1b00 */
[----:B--2---:R-:W-:Y:S01]  /*0350*/  IMAD.WIDE.U32 R28, R22, 0x8, R12 ;  /* 0x00000008161c7825 */ /* 0x004fe200078e000c */
[----:B---3--:R-:W-:-:S07]  /*0360*/  DFMA R20, R16, R20, R18 ;  /* 0x000000141014722b */ /* 0x008fce0000000012 */
[----:B------:R-:W-:Y:S04]  /*0370*/  STG.E.64 desc[UR6][R10.64], R20 ;  /* 0x000000140a007986 */ /* 0x000fe8000c101b06 */
[----:B------:R-:W2:Y:S04]  /*0380*/  LDG.E.64 R28, desc[UR6][R28.64] ;  /* 0x000000061c1c7981 */ /* 0x000ea8000c1e1b00 */
[----:B------:R-:W2:Y:S02]  /*0390*/  LDG.E.64 R16, desc[UR6][R14.64] ;  /* 0x000000060e107981 */ /* 0x000ea4000c1e1b00 */
[----:B--2---:R-:W-:Y:S01]  /*03a0*/  DFMA R28, R16, R28, R20 ;  /* 0x0000001c101c722b */ /* 0x004fe20000000014 */
[----:B------:R-:W-:-:S06]  /*03b0*/  IMAD.WIDE.U32 R16, R23, 0x8, R12 ;  /* 0x0000000817107825 */ /* 0x000fcc00078e000c */
[----:B------:R2:W-:Y:S04]  /*03c0*/  STG.E.64 desc[UR6][R10.64], R28 ;  /* 0x0000001c0a007986 */ /* 0x0005e8000c101b06 */
[----:B------:R-:W3:Y:S04]  /*03d0*/  LDG.E.64 R16, desc[UR6][R16.64] ;  /* 0x0000000610107981 */ /* 0x000ee8000c1e1b00 */
[----:B-1----:R-:W3:Y:S02]  /*03e0*/  LDG.E.64 R18, desc[UR6][R14.64+0x8] ;  /* 0x000008060e127981 */ /* 0x002ee4000c1e1b00 */
[----:B---3--:R-:W-:Y:S01]  /*03f0*/  DFMA R16, R18, R16, R28 ;  /* 0x000000101210722b */ /* 0x008fe2000000001c */
[----:B--2---:R-:W-:-:S06]  /*0400*/  IMAD.WIDE.U32 R28, R24, 0x8, R12 ;  /* 0x00000008181c7825 */ /* 0x004fcc00078e000c */
[----:B------:R1:W-:Y:S04]  /*0410*/  STG.E.64 desc[UR6][R10.64], R16 ;  /* 0x000000100a007986 */ /* 0x0003e8000c101b06 */
[----:B------:R-:W2:Y:S04]  /*0420*/  LDG.E.64 R18, desc[UR6][R28.64] ;  /* 0x000000061c127981 */ /* 0x000ea8000c1e1b00 */
[----:B------:R-:W2:Y:S01]  /*0430*/  LDG.E.64 R20, desc[UR6][R14.64+0x10] ;  /* 0x000010060e147981 */ /* 0x000ea2000c1e1b00 */
[----:B------:R-:W-:Y:S01]  /*0440*/  IADD3 R4, PT, PT, R4, 0x8, RZ ;  /* 0x0000000804047810 */ /* 0x000fe20007ffe0ff */
[----:B--2---:R-:W-:Y:S01]  /*0450*/  DFMA R20, R20, R18, R16 ;  /* 0x000000121414722b */ /* 0x004fe20000000010 */
[----:B------:R-:W-:-:S06]  /*0460*/  IMAD.WIDE.U32 R18, R25, 0x8, R12 ;  /* 0x0000000819127825 */ /* 0x000fcc00078e000c */
[----:B------:R2:W-:Y:S04]  /*0470*/  STG.E.64 desc[UR6][R10.64], R20 ;  /* 0x000000140a007986 */ /* 0x0005e8000c101b06 */
[----:B------:R-:W3:Y:S04]  /*0480*/  LDG.E.64 R18, desc[UR6][R18.64] ;  /* 0x0000000612127981 */ /* 0x000ee8000c1e1b00 */
[----:B------:R-:W3:Y:S01]  /*0490*/  LDG.E.64 R12, desc[UR6][R14.64+0x18] ;  /* 0x000018060e0c7981 */ /* 0x000ee2000c1e1b00 */
[----:B------:R-:W-:Y:S02]  /*04a0*/  ISETP.NE.AND P1, PT, R4, RZ, PT ;  /* 0x000000ff0400720c */ /* 0x000fe40003f25270 */
[----:B-1----:R-:W-:Y:S01]  /*04b0*/  IADD3 R16, P2, PT, R14, 0x40, RZ ;  /* 0x000000400e107810 */ /* 0x002fe20007f5e0ff */
[C---:B------:R-:W-:Y:S01]  /*04c0*/  IMAD R8, R7.reuse, 0x8, R8 ;  /* 0x0000000807087824 */ /* 0x040fe200078e0208 */
[C---:B------:R-:W-:Y:S01]  /*04d0*/  LEA R26, R7.reuse, R26, 0x3 ;  /* 0x0000001a071a7211 */ /* 0x040fe200078e18ff */
[C---:B------:R-:W-:Y:S01]  /*04e0*/  IMAD R24, R7.reuse, 0x8, R24 ;  /* 0x0000000807187824 */ /* 0x040fe200078e0218 */
[C---:B------:R-:W-:Y:S01]  /*04f0*/  LEA R6, R7.reuse, R6, 0x3 ;  /* 0x0000000607067211 */ /* 0x040fe200078e18ff */
[----:B------:R-:W-:Y:S01]  /*0500*/  IMAD.X R17, RZ, RZ, R15, P2 ;  /* 0x000000ffff117224 */ /* 0x000fe200010e060f */
[----:B------:R-:W-:-:S02]  /*0510*/  LEA R9, R7, R9, 0x3 ;  /* 0x0000000907097211 */ /* 0x000fc400078e18ff */
[C---:B------:R-:W-:Y:S02]  /*0520*/  LEA R22, R7.reuse, R22, 0x3 ;  /* 0x0000001607167211 */ /* 0x040fe400078e18ff */
[C---:B------:R-:W-:Y:S02]  /*0530*/  LEA R23, R7.reuse, R23, 0x3 ;  /* 0x0000001707177211 */ /* 0x040fe400078e18ff */
[----:B------:R-:W-:Y:S01]  /*0540*/  LEA R25, R7, R25, 0x3 ;  /* 0x0000001907197211 */ /* 0x000fe200078e18ff */
[----:B---3--:R-:W-:-:S07]  /*0550*/  DFMA R18, R12, R18, R20 ;  /* 0x000000120c12722b */ /* 0x008fce0000000014 */
[----:B------:R2:W-:Y:S01]  /*0560*/  STG.E.64 desc[UR6][R10.64], R18 ;  /* 0x000000120a007986 */ /* 0x0005e2000c101b06 */
[----:B------:R-:W-:Y:S05]  /*0570*/  @P1 BRA `(.L_x_24) ;  /* 0xfffffffc00201947 */ /* 0x000fea000383ffff */
.L_x_23:
[----:B------:R-:W-:Y:S05]  /*0580*/  @!P0 EXIT ;  /* 0x000000000000894d */ /* 0x000fea0003800000 */
[----:B------:R-:W-:Y:S02]  /*0590*/  ISETP.GE.U32.AND P0, PT, R3, 0x4, PT ;  /* 0x000000040300780c */ /* 0x000fe40003f06070 */
[----:B------:R-:W-:-:S04]  /*05a0*/  LOP3.LUT R4, R2, 0x3, RZ, 0xc0, !PT ;  /* 0x0000000302047812 */ /* 0x000fc800078ec0ff */
[----:B------:R-:W-:-:S07]  /*05b0*/  ISETP.NE.AND P1, PT, R4, RZ, PT ;  /* 0x000000ff0400720c */ /* 0x000fce0003f25270 */
[----:B------:R-:W-:Y:S06]  /*05c0*/  @!P0 BRA `(.L_x_25) ;  /* 0x0000000000748947 */ /* 0x000fec0003800000 */
[----:B------:R-:W1:Y:S01]  /*05d0*/  LDC.64 R8, c[0x0][0x390] ;  /* 0x0000e400ff087b82 */ /* 0x000e620000000a00 */
[----:B------:R-:W3:Y:S07]  /*05e0*/  LDCU UR4, c[0x0][0x39c] ;  /* 0x00007380ff0477ac */ /* 0x000eee0008000800 */
[----:B------:R-:W4:Y:S01]  /*05f0*/  LDC.64 R6, c[0x0][0x388] ;  /* 0x0000e200ff067b82 */ /* 0x000f220000000a00 */
[----:B---3--:R-:W-:-:S04]  /*0600*/  IMAD R3, R5, UR4, R0 ;  /* 0x0000000405037c24 */ /* 0x008fc8000f8e0200 */
[----:B-1----:R-:W-:-:S06]  /*0610*/  IMAD.WIDE.U32 R14, R3, 0x8, R8 ;  /* 0x00000008030e7825 */ /* 0x002fcc00078e0008 */
[----:B------:R-:W3:Y:S01]  /*0620*/  LDG.E.64 R14, desc[UR6][R14.64] ;  /* 0x000000060e0e7981 */ /* 0x000ee2000c1e1b00 */
[----:B----4-:R-:W-:-:S05]  /*0630*/  IMAD.WIDE.U32 R6, R5, 0x8, R6 ;  /* 0x0000000805067825 */ /* 0x010fca00078e0006 */
[----:B------:R-:W3:Y:S01]  /*0640*/  LDG.E.64 R12, desc[UR6][R6.64] ;  /* 0x00000006060c7981 */ /* 0x000ee2000c1e1b00 */
[----:B------:R-:W-:Y:S01]  /*0650*/  IADD3 R3, PT, PT, R3, UR4, RZ ;  /* 0x0000000403037c10 */ /* 0x000fe2000fffe0ff */
[----:B---3--:R-:W-:-:S04]  /*0660*/  DFMA R12, R12, R14, R18 ;  /* 0x0000000e0c0c722b */ /* 0x008fc80000000012 */
[----:B--2---:R-:W-:-:S03]  /*0670*/  IMAD.WIDE.U32 R18, R3, 0x8, R8 ;  /* 0x0000000803127825 */ /* 0x004fc600078e0008 */
[----:B------:R1:W-:Y:S04]  /*0680*/  STG.E.64 desc[UR6][R10.64], R12 ;  /* 0x0000000c0a007986 */ /* 0x0003e8000c101b06 */
[----:B------:R-:W2:Y:S04]  /*0690*/  LDG.E.64 R18, desc[UR6][R18.64] ;  /* 0x0000000612127981 */ /* 0x000ea8000c1e1b00 */
[----:B------:R-:W2:Y:S01]  /*06a0*/  LDG.E.64 R16, desc[UR6][R6.64+0x8] ;  /* 0x0000080606107981 */ /* 0x000ea2000c1e1b00 */
[----:B------:R-:W-:-:S05]  /*06b0*/  IADD3 R3, PT, PT, R3, UR4, RZ ;  /* 0x0000000403037c10 */ /* 0x000fca000fffe0ff */
[----:B------:R-:W-:Y:S01]  /*06c0*/  IMAD.WIDE.U32 R20, R3, 0x8, R8 ;  /* 0x0000000803147825 */ /* 0x000fe200078e0008 */
[----:B--2---:R-:W-:-:S07]  /*06d0*/  DFMA R16, R16, R18, R12 ;  /* 0x000000121010722b */ /* 0x004fce000000000c */
[----:B------:R1:W-:Y:S04]  /*06e0*/  STG.E.64 desc[UR6][R10.64], R16 ;  /* 0x000000100a007986 */ /* 0x0003e8000c101b06 */
[----:B------:R-:W2:Y:S04]  /*06f0*/  LDG.E.64 R20, desc[UR6][R20.64] ;  /* 0x0000000614147981 */ /* 0x000ea8000c1e1b00 */
[----:B------:R-:W2:Y:S01]  /*0700*/  LDG.E.64 R14, desc[UR6][R6.64+0x10] ;  /* 0x00001006060e7981 */ /* 0x000ea2000c1e1b00 */
[----:B------:R-:W-:-:S04]  /*0710*/  VIADD R3, R3, UR4 ;  /* 0x0000000403037c36 */ /* 0x000fc80008000000 */
[----:B------:R-:W-:Y:S01]  /*0720*/  IMAD.WIDE.U32 R8, R3, 0x8, R8 ;  /* 0x0000000803087825 */ /* 0x000fe200078e0008 */
[----:B--2---:R-:W-:-:S07]  /*0730*/  DFMA R14, R14, R20, R16 ;  /* 0x000000140e0e722b */ /* 0x004fce0000000010 */
[----:B------:R1:W-:Y:S04]  /*0740*/  STG.E.64 desc[UR6][R10.64], R14 ;  /* 0x0000000e0a007986 */ /* 0x0003e8000c101b06 */
[----:B------:R-:W2:Y:S04]  /*0750*/  LDG.E.64 R18, desc[UR6][R6.64+0x18] ;  /* 0x0000180606127981 */ /* 0x000ea8000c1e1b00 */
[----:B------:R-:W2:Y:S01]  /*0760*/  LDG.E.64 R8, desc[UR6][R8.64] ;  /* 0x0000000608087981 */ /* 0x000ea2000c1e1b00 */
[----:B------:R-:W-:Y:S01]  /*0770*/  IADD3 R5, PT, PT, R5, 0x4, RZ ;  /* 0x0000000405057810 */ /* 0x000fe20007ffe0ff */
[----:B--2---:R-:W-:-:S07]  /*0780*/  DFMA R18, R18, R8, R14 ;  /* 0x000000081212722b */ /* 0x004fce000000000e */
[----:B------:R1:W-:Y:S04]  /*0790*/  STG.E.64 desc[UR6][R10.64], R18 ;  /* 0x000000120a007986 */ /* 0x0003e8000c101b06 */
.L_x_25:
[----:B------:R-:W-:Y:S05]  /*07a0*/  @!P1 EXIT ;  /* 0x000000000000994d */ /* 0x000fea0003800000 */
[----:B------:R-:W-:Y:S02]  /*07b0*/  ISETP.NE.AND P0, PT, R4, 0x1, PT ;  /* 0x000000010400780c */ /* 0x000fe40003f05270 */
[----:B------:R-:W-:-:S04]  /*07c0*/  LOP3.LUT R2, R2, 0x1, RZ, 0xc0, !PT ;  /* 0x0000000102027812 */ /* 0x000fc800078ec0ff */
[----:B------:R-:W-:-:S07]  /*07d0*/  ISETP.NE.U32.AND P1, PT, R2, 0x1, PT ;  /* 0x000000010200780c */ /* 0x000fce0003f25070 */
[----:B------:R-:W-:Y:S06]  /*07e0*/  @!P0 BRA `(.L_x_26) ;  /* 0x0000000000448947 */ /* 0x000fec0003800000 */
[----:B------:R-:W3:Y:S01]  /*07f0*/  LDC.64 R2, c[0x0][0x388] ;  /* 0x0000e200ff027b82 */ /* 0x000ee20000000a00 */
[----:B------:R-:W4:Y:S07]  /*0800*/  LDCU UR4, c[0x0][0x39c] ;  /* 0x00007380ff0477ac */ /* 0x000f2e0008000800 */
[----:B-1----:R-:W1:Y:S01]  /*0810*/  LDC.64 R12, c[0x0][0x390] ;  /* 0x0000e400ff0c7b82 */ /* 0x002e620000000a00 */
[C---:B----4-:R-:W-:Y:S02]  /*0820*/  IMAD R17, R5.reuse, UR4, R0 ;  /* 0x0000000405117c24 */ /* 0x050fe4000f8e0200 */
[----:B---3--:R-:W-:-:S05]  /*0830*/  IMAD.WIDE.U32 R8, R5, 0x8, R2 ;  /* 0x0000000805087825 */ /* 0x008fca00078e0002 */
[----:B------:R-:W3:Y:S01]  /*0840*/  LDG.E.64 R2, desc[UR6][R8.64] ;  /* 0x0000000608027981 */ /* 0x000ee2000c1e1b00 */
[----:B-1----:R-:W-:-:S05]  /*0850*/  IMAD.WIDE.U32 R14, R17, 0x8, R12 ;  /* 0x00000008110e7825 */ /* 0x002fca00078e000c */
[----:B------:R-:W3:Y:S01]  /*0860*/  LDG.E.64 R6, desc[UR6][R14.64] ;  /* 0x000000060e067981 */ /* 0x000ee2000c1e1b00 */
[----:B------:R-:W-:Y:S01]  /*0870*/  IADD3 R17, PT, PT, R17, UR4, RZ ;  /* 0x0000000411117c10 */ /* 0x000fe2000fffe0ff */
[----:B---3--:R-:W-:-:S04]  /*0880*/  DFMA R2, R2, R6, R18 ;  /* 0x000000060202722b */ /* 0x008fc80000000012 */
[----:B------:R-:W-:-:S03]  /*0890*/  IMAD.WIDE.U32 R6, R17, 0x8, R12 ;  /* 0x0000000811067825 */ /* 0x000fc600078e000c */
[----:B------:R3:W-:Y:S04]  /*08a0*/  STG.E.64 desc[UR6][R10.64], R2 ;  /* 0x000000020a007986 */ /* 0x0007e8000c101b06 */
[----:B--2---:R-:W2:Y:S04]  /*08b0*/  LDG.E.64 R18, desc[UR6][R8.64+0x8] ;  /* 0x0000080608127981 */ /* 0x004ea8000c1e1b00 */
[----:B------:R-:W2:Y:S01]  /*08c0*/  LDG.E.64 R6, desc[UR6][R6.64] ;  /* 0x0000000606067981 */ /* 0x000ea2000c1e1b00 */
[----:B------:R-:W-:Y:S01]  /*08d0*/  IADD3 R5, PT, PT, R5, 0x2, RZ ;  /* 0x0000000205057810 */ /* 0x000fe20007ffe0ff */
[----:B--2---:R-:W-:-:S07]  /*08e0*/  DFMA R18, R18, R6, R2 ;  /* 0x000000061212722b */ /* 0x004fce0000000002 */
[----:B------:R3:W-:Y:S04]  /*08f0*/  STG.E.64 desc[UR6][R10.64], R18 ;  /* 0x000000120a007986 */ /* 0x0007e8000c101b06 */
.L_x_26:
[----:B------:R-:W-:Y:S05]  /*0900*/  @P1 EXIT ;  /* 0x000000000000194d */ /* 0x000fea0003800000 */
[----:B---3--:R-:W3:Y:S01]  /*0910*/  LDC.64 R2, c[0x0][0x388] ;  /* 0x0000e200ff027b82 */ /* 0x008ee20000000a00 */
[----:B------:R-:W4:Y:S07]  /*0920*/  LDCU UR4, c[0x0][0x39c] ;  /* 0x00007380ff0477ac */ /* 0x000f2e0008000800 */
[----:B------:R-:W5:Y:S01]  /*0930*/  LDC.64 R6, c[0x0][0x390] ;  /* 0x0000e400ff067b82 */ /* 0x000f620000000a00 */
[C---:B----4-:R-:W-:Y:S02]  /*0940*/  IMAD R9, R5.reuse, UR4, R0 ;  /* 0x0000000405097c24 */ /* 0x050fe4000f8e0200 */
[----:B---3--:R-:W-:-:S06]  /*0950*/  IMAD.WIDE.U32 R2, R5, 0x8, R2 ;  /* 0x0000000805027825 */ /* 0x008fcc00078e0002 */
[----:B------:R-:W1:Y:S01]  /*0960*/  LDG.E.64 R2, desc[UR6][R2.64] ;  /* 0x0000000602027981 */ /* 0x000e62000c1e1b00 */
[----:B-----5:R-:W-:-:S06]  /*0970*/  IMAD.WIDE.U32 R4, R9, 0x8, R6 ;  /* 0x0000000809047825 */ /* 0x020fcc00078e0006 */
[----:B------:R-:W1:Y:S02]  /*0980*/  LDG.E.64 R4, desc[UR6][R4.64] ;  /* 0x0000000604047981 */ /* 0x000e64000c1e1b00 */
[----:B-12---:R-:W-:-:S07]  /*0990*/  DFMA R18, R2, R4, R18 ;  /* 0x000000040212722b */ /* 0x006fce0000000012 */
[----:B------:R-:W-:Y:S01]  /*09a0*/  STG.E.64 desc[UR6][R10.64], R18 ;  /* 0x000000120a007986 */ /* 0x000fe2000c101b06 */
[----:B------:R-:W-:Y:S05]  /*09b0*/  EXIT ;  /* 0x000000000000794d */ /* 0x000fea0003800000 */
.L_x_27:
        /* <DEDUP_REMOVED lines=12> */
.L_x_35:


//--------------------- .text._Z3mulPdPKdS1_      --------------------------
	.section	.text._Z3mulPdPKdS1_,"ax",@progbits
	.align	128
        .global         _Z3mulPdPKdS1_
        .type           _Z3mulPdPKdS1_,@function
        .size           _Z3mulPdPKdS1_,(.L_x_36 - _Z3mulPdPKdS1_)
        .other          _Z3mulPdPKdS1_,@"STO_CUDA_ENTRY STV_DEFAULT"
_Z3mulPdPKdS1_:
.text._Z3mulPdPKdS1_:
[----:B------:R-:W-:Y:S01]  /*0000*/  LDC R1, c[0x0][0x37c] ;  /* 0x0000df00ff017b82 */ /* 0x000fe20000000800 */
[----:B------:R-:W0:Y:S07]  /*0010*/  S2R R11, SR_TID.X ;  /* 0x00000000000b7919 */ /* 0x000e2e0000002100 */
[----:B------:R-:W0:Y:S01]  /*0020*/  LDC.64 R2, c[0x0][0x388] ;  /* 0x0000e200ff027b82 */ /* 0x000e220000000a00 */
[----:B------:R-:W1:Y:S07]  /*0030*/  LDCU.64 UR4, c[0x0][0x358] ;  /* 0x00006b00ff0477ac */ /* 0x000e6e0008000a00 */
[----:B------:R-:W2:Y:S08]  /*0040*/  LDC.64 R4, c[0x0][0x390] ;  /* 0x0000e400ff047b82 */ /* 0x000eb00000000a00 */
[----:B------:R-:W3:Y:S01]  /*0050*/  LDC.64 R8, c[0x0][0x380] ;  /* 0x0000e000ff087b82 */ /* 0x000ee20000000a00 */
[----:B0-----:R-:W-:-:S04]  /*0060*/  IMAD.WIDE.U32 R2, R11, 0x8, R2 ;  /* 0x000000080b027825 */ /* 0x001fc800078e0002 */
[C---:B--2---:R-:W-:Y:S02]  /*0070*/  IMAD.WIDE.U32 R4, R11.reuse, 0x8, R4 ;  /* 0x000000080b047825 */ /* 0x044fe400078e0004 */
[----:B-1----:R-:W2:Y:S04]  /*0080*/  LDG.E.64 R2, desc[UR4][R2.64] ;  /* 0x0000000402027981 */ /* 0x002ea8000c1e1b00 */
[----:B------:R-:W2:Y:S01]  /*0090*/  LDG.E.64 R4, desc[UR4][R4.64] ;  /* 0x0000000404047981 */ /* 0x000ea2000c1e1b00 */
[----:B---3--:R-:W-:Y:S01]  /*00a0*/  IMAD.WIDE.U32 R8, R11, 0x8, R8 ;  /* 0x000000080b087825 */ /* 0x008fe200078e0008 */
[----:B--2---:R-:W-:-:S07]  /*00b0*/  DMUL R6, R2, R4 ;  /* 0x0000000402067228 */ /* 0x004fce0000000000 */
[----:B------:R-:W-:Y:S01]  /*00c0*/  STG.E.64 desc[UR4][R8.64], R6 ;  /* 0x0000000608007986 */ /* 0x000fe2000c101b04 */
[----:B------:R-:W-:Y:S05]  /*00d0*/  EXIT ;  /* 0x000000000000794d */ /* 0x000fea0003800000 */
.L_x_28:
        /* <DEDUP_REMOVED lines=10> */
.L_x_36:


//--------------------- .nv.shared.reserved.0     --------------------------
	.section	.nv.shared.reserved.0,"aw",@nobits
	.weak		__nv_reservedSMEM_offset_0_alias
	.size		__nv_reservedSMEM_offset_0_alias, 0, 64
	.other		__nv_reservedSMEM_offset_0_alias,@"STO_CUDA_RESERVED_SHARED STV_DEFAULT"
__nv_reservedSMEM_offset_0_alias:
	.zero		0
	.zero		64


//--------------------- .nv.constant0._Z8dsigmoidPdPKd --------------------------
	.section	.nv.constant0._Z8dsigmoidPdPKd,"a",@progbits
	.sectionflags	@""
	.align	4
.nv.constant0._Z8dsigmoidPdPKd:
	.zero		912


//--------------------- .nv.constant0._Z7sigmoidPdPKd --------------------------
	.section	.nv.constant0._Z7sigmoidPdPKd,"a",@progbits
	.sectionflags	@""
	.align	4
.nv.constant0._Z7sigmoidPdPKd:
	.zero		912


//--------------------- .nv.constant0._Z19dcross_entropy_lossPdPKdS1_j --------------------------
	.section	.nv.constant0._Z19dcross_entropy_lossPdPKdS1_j,"a",@progbits
	.sectionflags	@""
	.align	4
.nv.constant0._Z19dcross_entropy_lossPdPKdS1_j:
	.zero		924


//--------------------- .nv.constant0._Z8matmul_mPdPKdS1_jj --------------------------
	.section	.nv.constant0._Z8matmul_mPdPKdS1_jj,"a",@progbits
	.sectionflags	@""
	.align	4
.nv.constant0._Z8matmul_mPdPKdS1_jj:
	.zero		928


//--------------------- .nv.constant0._Z8matmul_nPdPKdS1_jj --------------------------
	.section	.nv.constant0._Z8matmul_nPdPKdS1_jj,"a",@progbits
	.sectionflags	@""
	.align	4
.nv.constant0._Z8matmul_nPdPKdS1_jj:
	.zero		928


//--------------------- .nv.constant0._Z3mulPdPKdS1_ --------------------------
	.section	.nv.constant0._Z3mulPdPKdS1_,"a",@progbits
	.sectionflags	@""
	.align	4
.nv.constant0._Z3mulPdPKdS1_:
	.zero		920


//--------------------- SYMBOLS --------------------------

	.type		.nv.reservedSmem.offset0,@object
	.size		.nv.reservedSmem.offset0,0x4
